def gluon_mma(
    a_ptr,
    b_ptr,
    c_ptr,
    M: gl.constexpr,
    N: gl.constexpr,
    K: gl.constexpr,
    BLK_A: gl.constexpr,
    BLK_B: gl.constexpr,
    SHARED_A: gl.constexpr,
    SHARED_B: gl.constexpr,
    ACC_LAYOUT: gl.constexpr,
    TMEM_LAYOUT: gl.constexpr,
    USE_TCGEN05: gl.constexpr,
    IS_ASYNC: gl.constexpr,
):
    offs_m = gl.arange(0, M, layout=gl.SliceLayout(1, BLK_A))
    offs_ka = gl.arange(0, K, layout=gl.SliceLayout(0, BLK_A))
    offs_kb = gl.arange(0, K, layout=gl.SliceLayout(1, BLK_B))
    offs_n = gl.arange(0, N, layout=gl.SliceLayout(0, BLK_B))
    a = gl.load(a_ptr + offs_m[:, None] * K + offs_ka[None, :])
    b = gl.load(b_ptr + offs_kb[:, None] * N + offs_n[None, :])
    a_smem = gl.allocate_shared_memory(a.dtype, [M, K], SHARED_A, a)
    b_smem = gl.allocate_shared_memory(b.dtype, [K, N], SHARED_B, b)

    if USE_TCGEN05:
        fence_async_shared()
        bar = gl.allocate_shared_memory(gl.int64, [1], mbarrier.MBarrierLayout())
        mbarrier.init(bar, count=1)
        acc_tmem = allocate_tensor_memory(gl.float32, [M, N], TMEM_LAYOUT)
        tcgen05_mma(a_smem, b_smem, acc_tmem, use_acc=False)
        tcgen05_commit(bar)
        mbarrier.wait(bar, phase=0)
        mbarrier.invalidate(bar)
        acc = acc_tmem.load(ACC_LAYOUT)
    else:
        acc = gl.zeros([M, N], dtype=gl.float32, layout=ACC_LAYOUT)
        acc = hopper.warpgroup_mma(a_smem, b_smem, acc, is_async=IS_ASYNC)
        if IS_ASYNC:
            acc = hopper.warpgroup_mma_wait(num_outstanding=0, deps=[acc])

    out_layout: gl.constexpr = gl.BlockedLayout(
        [1, 1], [1, 32], [gl.num_warps(), 1], [1, 0]
    )
    acc = gl.convert_layout(acc, out_layout)
    offs_cm = gl.arange(0, M, layout=gl.SliceLayout(1, out_layout))
    offs_cn = gl.arange(0, N, layout=gl.SliceLayout(0, out_layout))
    gl.store(c_ptr + offs_cm[:, None] * N + offs_cn[None, :], acc)

# config = {"BLOCK_K": 32, "BLOCK_M": 128, "BLOCK_N": 64, "arch": "sm_100", "dtype": "fp8e4m3", "is_async": 1, "num_warps": 8}
# arch = sm_100


// ===== COMPILED SASS (sm_100a) =====

	.target	sm_100a

	.elftype	@"ET_EXEC"


//--------------------- .note.nv.tkinfo           --------------------------
	.section	.note.nv.tkinfo,"",@"SHT_NOTE"
	.sectionflags	@"SHF_NOTE_NV_TKINFO"
	.tkinfo
        /*0018*/ 	.word	0x00000081
        /*0030*/ 	.string	""
        /*0030*/ 	.string	"ptxas-blackwell"
        /*0030*/ 	.string	"Cuda compilation tools, release 12.9, V12.9.86"
        /*0030*/ 	.string	"Build cuda_12.9.r12.9/compiler.36037853_0"
        /*0030*/ 	.string	"-v  -suppress-debug-info  -lineinfo  -arch sm_100a "



//--------------------- .note.nv.cuver            --------------------------
	.section	.note.nv.cuver,"",@"SHT_NOTE"
	.sectionflags	@"SHF_NOTE_NV_CUVER"
        /*0018*/ 	.short	0x0001
        /*001a*/ 	.short	0x0064
        /*001c*/ 	.short	0x0001
        /*001e*/ 	.short	0x0000
        /*0020*/ 	.short	0x0001
        /*0022*/ 	.short	0x0000


//--------------------- .nv.info                  --------------------------
	.section	.nv.info,"",@"SHT_CUDA_INFO"
	.align	4


	//----- nvinfo : EIATTR_REGCOUNT
	.align		4
        /*0000*/ 	.byte	0x04, 0x2f
        /*0002*/ 	.short	(.L_4 - .L_3)
	.align		4
.L_3:
        /*0004*/ 	.word	index@(gluon_mma)
        /*0008*/ 	.word	0x0000003c


	//----- nvinfo : EIATTR_FRAME_SIZE
	.align		4
.L_4:
        /*000c*/ 	.byte	0x04, 0x11
        /*000e*/ 	.short	(.L_6 - .L_5)
	.align		4
.L_5:
        /*0010*/ 	.word	index@($__internal_2_$__cuda_sm10x_tcgen05_guardrail_trap_unallocated_columns_being_dealloced)
        /*0014*/ 	.word	0x00000000


	//----- nvinfo : EIATTR_FRAME_SIZE
	.align		4
.L_6:
        /*0018*/ 	.byte	0x04, 0x11
        /*001a*/ 	.short	(.L_8 - .L_7)
	.align		4
.L_7:
        /*001c*/ 	.word	index@($__internal_1_$__cuda_sm10x_tcgen05_guardrail_trap_phase_invalid_during_alloc)
        /*0020*/ 	.word	0x00000000


	//----- nvinfo : EIATTR_FRAME_SIZE
	.align		4
.L_8:
        /*0024*/ 	.byte	0x04, 0x11
        /*0026*/ 	.short	(.L_10 - .L_9)
	.align		4
.L_9:
        /*0028*/ 	.word	index@($__internal_0_$__cuda_sm10x_tcgen05_guardrail_trap_col_being_dealloced_not_returned_by_alloc)
        /*002c*/ 	.word	0x00000000


	//----- nvinfo : EIATTR_FRAME_SIZE
	.align		4
.L_10:
        /*0030*/ 	.byte	0x04, 0x11
        /*0032*/ 	.short	(.L_12 - .L_11)
	.align		4
.L_11:
        /*0034*/ 	.word	index@(gluon_mma)
        /*0038*/ 	.word	0x00000000


	//----- nvinfo : EIATTR_MIN_STACK_SIZE
	.align		4
.L_12:
        /*003c*/ 	.byte	0x04, 0x12
        /*003e*/ 	.short	(.L_14 - .L_13)
	.align		4
.L_13:
        /*0040*/ 	.word	index@(gluon_mma)
        /*0044*/ 	.word	0x00000000
.L_14:


//--------------------- .nv.info.gluon_mma        --------------------------
	.section	.nv.info.gluon_mma,"",@"SHT_CUDA_INFO"
	.sectionflags	@""
	.align	4


	//----- nvinfo : EIATTR_CUDA_API_VERSION
	.align		4
        /*0000*/ 	.byte	0x04, 0x37
        /*0002*/ 	.short	(.L_16 - .L_15)
.L_15:
        /*0004*/ 	.word	0x00000081


	//----- nvinfo : EIATTR_KPARAM_INFO
	.align		4
.L_16:
        /*0008*/ 	.byte	0x04, 0x17
        /*000a*/ 	.short	(.L_18 - .L_17)
.L_17:
        /*000c*/ 	.word	0x00000000
        /*0010*/ 	.short	0x0004
        /*0012*/ 	.short	0x0020
        /*0014*/ 	.byte	0x00, 0xf4, 0x21, 0x00


	//----- nvinfo : EIATTR_KPARAM_INFO
	.align		4
.L_18:
        /*0018*/ 	.byte	0x04, 0x17
        /*001a*/ 	.short	(.L_20 - .L_19)
.L_19:
        /*001c*/ 	.word	0x00000000
        /*0020*/ 	.short	0x0003
        /*0022*/ 	.short	0x0018
        /*0024*/ 	.byte	0x00, 0xf4, 0x21, 0x00


	//----- nvinfo : EIATTR_KPARAM_INFO
	.align		4
.L_20:
        /*0028*/ 	.byte	0x04, 0x17
        /*002a*/ 	.short	(.L_22 - .L_21)
.L_21:
        /*002c*/ 	.word	0x00000000
        /*0030*/ 	.short	0x0002
        /*0032*/ 	.short	0x0010
        /*0034*/ 	.byte	0x00, 0xf4, 0x21, 0x00


	//----- nvinfo : EIATTR_KPARAM_INFO
	.align		4
.L_22:
        /*0038*/ 	.byte	0x04, 0x17
        /*003a*/ 	.short	(.L_24 - .L_23)
.L_23:
        /*003c*/ 	.word	0x00000000
        /*0040*/ 	.short	0x0001
        /*0042*/ 	.short	0x0008
        /*0044*/ 	.byte	0x00, 0xf4, 0x21, 0x00


	//----- nvinfo : EIATTR_KPARAM_INFO
	.align		4
.L_24:
        /*0048*/ 	.byte	0x04, 0x17
        /*004a*/ 	.short	(.L_26 - .L_25)
.L_25:
        /*004c*/ 	.word	0x00000000
        /*0050*/ 	.short	0x0000
        /*0052*/ 	.short	0x0000
        /*0054*/ 	.byte	0x00, 0xf4, 0x21, 0x00


	//----- nvinfo : EIATTR_AT_ENTRY_FRAGMENTS
	.align		4
.L_26:
        /*0058*/ 	.byte	0x04, 0x4f
        /*005a*/ 	.short	(.L_28 - .L_27)


	//   ....[0]....
.L_27:
        /*005c*/ 	.word	0x00000004


	//----- nvinfo : EIATTR_RESERVED_SMEM_USED
	.align		4
.L_28:
        /*0060*/ 	.byte	0x01, 0x41
	.zero		2


	//----- nvinfo : EIATTR_SPARSE_MMA_MASK
	.align		4
        /*0064*/ 	.byte	0x03, 0x50
        /*0066*/ 	.short	0x0000


	//----- nvinfo : EIATTR_TCGEN05_1CTA_USED
	.align		4
        /*0068*/ 	.byte	0x01, 0x51
	.zero		2


	//----- nvinfo : EIATTR_MAXREG_COUNT
	.align		4
        /*006c*/ 	.byte	0x03, 0x1b
        /*006e*/ 	.short	0x00ff


	//----- nvinfo : EIATTR_NUM_BARRIERS
	.align		4
        /*0070*/ 	.byte	0x02, 0x4c
        /*0072*/ 	.byte	0x01
	.zero		1


	//----- nvinfo : EIATTR_INT_WARP_WIDE_INSTR_OFFSETS
	.align		4
        /*0074*/ 	.byte	0x04, 0x31
        /*0076*/ 	.short	(.L_30 - .L_29)


	//   ....[0]....
.L_29:
        /*0078*/ 	.word	0x00000c80


	//   ....[1]....
        /*007c*/ 	.word	0x00000c90


	//   ....[2]....
        /*0080*/ 	.word	0x00000f80


	//   ....[3]....
        /*0084*/ 	.word	0x00000f90


	//   ....[4]....
        /*0088*/ 	.word	0x00001b30


	//   ....[5]....
        /*008c*/ 	.word	0x00001b80


	//----- nvinfo : EIATTR_COOP_GROUP_MASK_REGIDS
	.align		4
.L_30:
        /*0090*/ 	.byte	0x04, 0x29
        /*0092*/ 	.short	(.L_32 - .L_31)


	//   ....[0]....
.L_31:
        /*0094*/ 	.word	0xffffffff


	//   ....[1]....
        /*0098*/ 	.word	0xffffffff


	//   ....[2]....
        /*009c*/ 	.word	0xffffffff


	//   ....[3]....
        /*00a0*/ 	.word	0xffffffff


	//----- nvinfo : EIATTR_COOP_GROUP_INSTR_OFFSETS
	.align		4
.L_32:
        /*00a4*/ 	.byte	0x04, 0x28
        /*00a6*/ 	.short	(.L_34 - .L_33)


	//   ....[0]....
.L_33:
        /*00a8*/ 	.word	0x00000050


	//   ....[1]....
        /*00ac*/ 	.word	0x00000310


	//   ....[2]....
        /*00b0*/ 	.word	0x000019c0


	//   ....[3]....
        /*00b4*/ 	.word	0x00001c30


	//----- nvinfo : EIATTR_VRC_CTA_INIT_COUNT
	.align		4
.L_34:
        /*00b8*/ 	.byte	0x02, 0x4a
        /*00ba*/ 	.byte	0x80
	.zero		1


	//----- nvinfo : EIATTR_MBARRIER_INSTR_OFFSETS
	.align		4
        /*00bc*/ 	.byte	0x04, 0x39
        /*00be*/ 	.short	(.L_36 - .L_35)


	//   ....[0]....
.L_35:
        /*00c0*/ 	.word	0x00000e60
        /*00c4*/ 	.word	0x000000ff
        /*00c8*/ 	.word	0x00001800
        /*00cc*/ 	.short	0x0100
        /*00ce*/ 	.byte	0x0a
	.zero		1


	//   ....[1]....
        /*00d0*/ 	.word	0x00001020
        /*00d4*/ 	.word	0x000000ff
        /*00d8*/ 	.word	0x00001800
        /*00dc*/ 	.short	0x010a
        /*00de*/ 	.byte	0x0a
	.zero		1


	//   ....[2]....
        /*00e0*/ 	.word	0x00001180
        /*00e4*/ 	.word	0x000000ff
        /*00e8*/ 	.word	0x00001800
        /*00ec*/ 	.short	0x0108
        /*00ee*/ 	.byte	0x0a
	.zero		1


	//   ....[3]....
        /*00f0*/ 	.word	0x00001c50
        /*00f4*/ 	.word	0x000000ff
        /*00f8*/ 	.word	0x00001800
        /*00fc*/ 	.short	0x010a
        /*00fe*/ 	.byte	0x0a
	.zero		1


	//----- nvinfo : EIATTR_NUM_MBARRIERS
	.align		4
.L_36:
        /*0100*/ 	.byte	0x03, 0x38
        /*0102*/ 	.short	0x0001


	//----- nvinfo : EIATTR_EXIT_INSTR_OFFSETS
	.align		4
        /*0104*/ 	.byte	0x04, 0x1c
        /*0106*/ 	.short	(.L_38 - .L_37)


	//   ....[0]....
.L_37:
        /*0108*/ 	.word	0x00001c40


	//----- nvinfo : EIATTR_REQNTID
	.align		4
.L_38:
        /*010c*/ 	.byte	0x04, 0x10
        /*010e*/ 	.short	(.L_40 - .L_39)
.L_39:
        /*0110*/ 	.word	0x00000100
        /*0114*/ 	.word	0x00000001
        /*0118*/ 	.word	0x00000001


	//----- nvinfo : EIATTR_CRS_STACK_SIZE
	.align		4
.L_40:
        /*011c*/ 	.byte	0x04, 0x1e
        /*011e*/ 	.short	(.L_42 - .L_41)
.L_41:
        /*0120*/ 	.word	0x00000000


	//----- nvinfo : EIATTR_CBANK_PARAM_SIZE
	.align		4
.L_42:
        /*0124*/ 	.byte	0x03, 0x19
        /*0126*/ 	.short	0x0028


	//----- nvinfo : EIATTR_PARAM_CBANK
	.align		4
        /*0128*/ 	.byte	0x04, 0x0a
        /*012a*/ 	.short	(.L_44 - .L_43)
	.align		4
.L_43:
        /*012c*/ 	.word	index@(.nv.constant0.gluon_mma)
        /*0130*/ 	.short	0x0380
        /*0132*/ 	.short	0x0028


	//----- nvinfo : EIATTR_SW_WAR
	.align		4
.L_44:
        /*0134*/ 	.byte	0x04, 0x36
        /*0136*/ 	.short	(.L_46 - .L_45)
.L_45:
        /*0138*/ 	.word	0x00000008
.L_46:


//--------------------- .nv.compat                --------------------------
	.section	.nv.compat,"",@"SHT_CUDA_COMPAT_INFO"
	.align	4
        /*0000*/ 	.byte	0x02, 0x02, 0x02, 0x00, 0x02, 0x05, 0x05, 0x00, 0x02, 0x03, 0x00, 0x00, 0x02, 0x06, 0x01, 0x00


//--------------------- .nv.callgraph             --------------------------
	.section	.nv.callgraph,"",@"SHT_CUDA_CALLGRAPH"
	.align	4
	.sectionentsize	8
	.align		4
        /*0000*/ 	.word	0x00000000
	.align		4
        /*0004*/ 	.word	0xffffffff
	.align		4
        /*0008*/ 	.word	0x00000000
	.align		4
        /*000c*/ 	.word	0xfffffffe
	.align		4
        /*0010*/ 	.word	0x00000000
	.align		4
        /*0014*/ 	.word	0xfffffffd
	.align		4
        /*0018*/ 	.word	0x00000000
	.align		4
        /*001c*/ 	.word	0xfffffffc


//--------------------- .text.gluon_mma           --------------------------
	.section	.text.gluon_mma,"ax",@progbits
	.align	128
        .global         gluon_mma
        .type           gluon_mma,@function
        .size           gluon_mma,(.L_x_15 - gluon_mma)
        .other          gluon_mma,@"STO_CUDA_ENTRY STV_DEFAULT"
gluon_mma:
.text.gluon_mma:
[----:B------:R-:W0:Y:S01]  /*0000*/  LDC R1, c[0x0][0x37c] ;  /* 0x0000df00ff017b82 */ /* 0x000e220000000800 */
[----:B------:R-:W1:Y:S02]  /*0010*/  S2R R50, SR_TID.X ;  /* 0x0000000000327919 */ /* 0x000e640000002100 */
[----:B-1----:R-:W-:-:S13]  /*0020*/  ISETP.GE.U32.AND P1, PT, R50, 0x20, PT ;  /* 0x000000203200780c */ /* 0x002fda0003f26070 */
[----:B------:R-:W-:Y:S05]  /*0030*/  @P1 BRA `(.L_x_0) ;  /* 0x0000000000b81947 */ /* 0x000fea0003800000 */
[----:B------:R-:W1:Y:S01]  /*0040*/  S2UR UR6, SR_CgaCtaId ;  /* 0x00000000000679c3 */ /* 0x000e620000008800 */
[----:B------:R-:W-:Y:S01]  /*0050*/  NOP ;  /* 0x0000000000007918 */ /* 0x000fe20000000000 */
[----:B------:R-:W-:Y:S02]  /*0060*/  UMOV UR4, 0x40 ;  /* 0x0000004000047882 */ /* 0x000fe40000000000 */
[----:B-1----:R-:W-:-:S09]  /*0070*/  ULEA UR4, UR6, UR4, 0x18 ;  /* 0x0000000406047291 */ /* 0x002fd2000f8ec0ff */
[----:B------:R-:W1:Y:S01]  /*0080*/  LDS.U8 R0, [UR4] ;  /* 0x00000004ff007984 */ /* 0x000e620008000000 */
[----:B------:R-:W-:Y:S02]  /*0090*/  UMOV UR4, 0x400 ;  /* 0x0000040000047882 */ /* 0x000fe40000000000 */
[----:B------:R-:W-:Y:S01]  /*00a0*/  ULEA UR4, UR6, UR4, 0x18 ;  /* 0x0000000406047291 */ /* 0x000fe2000f8ec0ff */
[----:B-1----:R-:W-:-:S13]  /*00b0*/  ISETP.NE.AND P0, PT, R0, RZ, PT ;  /* 0x000000ff0000720c */ /* 0x002fda0003f05270 */
[----:B------:R-:W-:Y:S05]  /*00c0*/  @P0 BRA `(.L_x_1) ;  /* 0x00000000007c0947 */ /* 0x000fea0003800000 */
[----:B------:R-:W-:-:S13]  /*00d0*/  ELECT P0, URZ, PT ;  /* 0x0000000000ff782f */ /* 0x000fda0003800000 */
[----:B------:R-:W-:Y:S05]  /*00e0*/  @!P0 BRA `(.L_x_2) ;  /* 0x0000000000848947 */ /* 0x000fea0003800000 */
[----:B------:R-:W-:Y:S01]  /*00f0*/  UMOV UR5, 0x2 ;  /* 0x0000000200057882 */ /* 0x000fe20000000000 */
[----:B------:R-:W-:Y:S02]  /*0100*/  IMAD.MOV.U32 R4, RZ, RZ, 0x1 ;  /* 0x00000001ff047424 */ /* 0x000fe400078e00ff */
[----:B------:R-:W-:Y:S02]  /*0110*/  IMAD.MOV.U32 R5, RZ, RZ, 0x3 ;  /* 0x00000003ff057424 */ /* 0x000fe400078e00ff */
[----:B------:R-:W-:Y:S04]  /*0120*/  DEPBAR.LE SB1, 0x36 ;  /* 0x00009d800000791a */ /* 0x000fe80000000000 */
[----:B------:R-:W1:Y:S02]  /*0130*/  UTCATOMSWS.FIND_AND_SET.ALIGN UP0, UR5, UR5 ;  /* 0x00000005000575e3 */ /* 0x000e640008000800 */
[----:B-1----:R-:W-:-:S04]  /*0140*/  PLOP3.LUT P0, PT, PT, PT, UP0, 0x80, 0x8 ;  /* 0x000000000008781c */ /* 0x002fc80003f0f008 */
[----:B------:R-:W-:-:S04]  /*0150*/  SEL R0, RZ, 0xffffffff, !P0 ;  /* 0xffffffffff007807 */ /* 0x000fc80004000000 */
[----:B------:R-:W-:Y:S01]  /*0160*/  ISETP.NE.AND P0, PT, R0, RZ, PT ;  /* 0x000000ff0000720c */ /* 0x000fe20003f05270 */
[----:B------:R-:W-:-:S12]  /*0170*/  IMAD.U32 R0, RZ, RZ, UR5 ;  /* 0x00000005ff007e24 */ /* 0x000fd8000f8e00ff */
[----:B------:R-:W-:Y:S05]  /*0180*/  @P0 BRA `(.L_x_3) ;  /* 0x0000000000240947 */ /* 0x000fea0003800000 */
.L_x_4:
[----:B------:R-:W-:Y:S05]  /*0190*/  NANOSLEEP 0x64 ;  /* 0x000000640000795d */ /* 0x000fea0003800000 */
[----:B------:R-:W-:-:S05]  /*01a0*/  UMOV UR5, 0x2 ;  /* 0x0000000200057882 */ /* 0x000fca0000000000 */
[----:B------:R-:W-:Y:S04]  /*01b0*/  DEPBAR.LE SB1, 0x36 ;  /* 0x00009d800000791a */ /* 0x000fe80000000000 */
[----:B------:R-:W1:Y:S02]  /*01c0*/  UTCATOMSWS.FIND_AND_SET.ALIGN UP0, UR5, UR5 ;  /* 0x00000005000575e3 */ /* 0x000e640008000800 */
[----:B-1----:R-:W-:-:S04]  /*01d0*/  PLOP3.LUT P0, PT, PT, PT, UP0, 0x80, 0x8 ;  /* 0x000000000008781c */ /* 0x002fc80003f0f008 */
[----:B------:R-:W-:-:S04]  /*01e0*/  SEL R0, RZ, 0xffffffff, !P0 ;  /* 0xffffffffff007807 */ /* 0x000fc80004000000 */
[----:B------:R-:W-:Y:S01]  /*01f0*/  ISETP.NE.AND P0, PT, R0, RZ, PT ;  /* 0x000000ff0000720c */ /* 0x000fe20003f05270 */
[----:B------:R-:W-:-:S12]  /*0200*/  IMAD.U32 R0, RZ, RZ, UR5 ;  /* 0x00000005ff007e24 */ /* 0x000fd8000f8e00ff */
[----:B------:R-:W-:Y:S05]  /*0210*/  @!P0 BRA `(.L_x_4) ;  /* 0xfffffffc00dc8947 */ /* 0x000fea000383ffff */
.L_x_3:
[C---:B------:R-:W-:Y:S01]  /*0220*/  VIADD R3, R0.reuse, 0x10 ;  /* 0x0000001000037836 */ /* 0x040fe20000000000 */
[----:B------:R-:W-:Y:S01]  /*0230*/  UMOV UR5, 0x50 ;  /* 0x0000005000057882 */ /* 0x000fe20000000000 */
[----:B------:R-:W-:Y:S01]  /*0240*/  SHF.L.U32 R2, R5, R0, RZ ;  /* 0x0000000005027219 */ /* 0x000fe200000006ff */
[----:B------:R-:W-:Y:S01]  /*0250*/  ULEA UR5, UR6, UR5, 0x18 ;  /* 0x0000000506057291 */ /* 0x000fe2000f8ec0ff */
[----:B------:R-:W-:Y:S01]  /*0260*/  IMAD.SHL.U32 R0, R0, 0x20, RZ ;  /* 0x0000002000007824 */ /* 0x000fe200078e00ff */
[----:B------:R-:W-:-:S04]  /*0270*/  SHF.L.U32 R3, R4, R3, RZ ;  /* 0x0000000304037219 */ /* 0x000fc800000006ff */
[----:B------:R-:W-:-:S05]  /*0280*/  LOP3.LUT R2, R3, R2, RZ, 0xfc, !PT ;  /* 0x0000000203027212 */ /* 0x000fca00078efcff */
[----:B------:R1:W-:Y:S04]  /*0290*/  ATOMS.OR RZ, [UR5], R2 ;  /* 0x00000002ffff798c */ /* 0x0003e8000b000005 */
[----:B------:R1:W-:Y:S01]  /*02a0*/  STS [UR4], R0 ;  /* 0x00000000ff007988 */ /* 0x0003e20008000804 */
[----:B------:R-:W-:Y:S05]  /*02b0*/  BRA `(.L_x_2) ;  /* 0x0000000000107947 */ /* 0x000fea0003800000 */
.L_x_1:
[----:B------:R-:W-:Y:S01]  /*02c0*/  IMAD.MOV.U32 R0, RZ, RZ, -0x1 ;  /* 0xffffffffff007424 */ /* 0x000fe200078e00ff */
[----:B------:R-:W-:-:S04]  /*02d0*/  MOV R2, 0x300 ;  /* 0x0000030000027802 */ /* 0x000fc80000000f00 */
[----:B------:R1:W-:Y:S03]  /*02e0*/  STS [UR4], R0 ;  /* 0x00000000ff007988 */ /* 0x0003e60008000804 */
[----:B01----:R-:W-:Y:S05]  /*02f0*/  CALL.REL.NOINC `($__internal_1_$__cuda_sm10x_tcgen05_guardrail_trap_phase_invalid_during_alloc) ;  /* 0x00000018006c7944 */ /* 0x003fea0003c00000 */
.L_x_2:
[----:B------:R-:W-:Y:S05]  /*0300*/  WARPSYNC.ALL ;  /* 0x0000000000007948 */ /* 0x000fea0003800000 */
[----:B------:R-:W-:Y:S01]  /*0310*/  NOP ;  /* 0x0000000000007918 */ /* 0x000fe20000000000 */
.L_x_0:
[----:B------:R-:W2:Y:S08]  /*0320*/  S2UR UR9, SR_CgaCtaId ;  /* 0x00000000000979c3 */ /* 0x000eb00000008800 */
[----:B------:R-:W-:Y:S01]  /*0330*/  BAR.SYNC.DEFER_BLOCKING 0x0 ;  /* 0x0000000000007b1d */ /* 0x000fe20000010000 */
[----:B------:R-:W-:Y:S02]  /*0340*/  SHF.R.U32.HI R49, RZ, 0x5, R50 ;  /* 0x00000005ff317819 */ /* 0x000fe40000011632 */
[----:B-1----:R-:W-:-:S02]  /*0350*/  LOP3.LUT R0, R50, 0x1f, RZ, 0xc0, !PT ;  /* 0x0000001f32007812 */ /* 0x002fc400078ec0ff */
[----:B------:R-:W-:Y:S01]  /*0360*/  SGXT.U32 R49, R49, 0x3 ;  /* 0x000000033131781a */ /* 0x000fe20000000000 */
[----:B------:R-:W-:Y:S01]  /*0370*/  UMOV UR4, 0x400 ;  /* 0x0000040000047882 */ /* 0x000fe20000000000 */
[----:B------:R-:W1:Y:S01]  /*0380*/  LDCU.128 UR16, c[0x0][0x380] ;  /* 0x00007000ff1077ac */ /* 0x000e620008000c00 */
[----:B------:R-:W-:Y:S02]  /*0390*/  LOP3.LUT R51, R50, 0xe0, RZ, 0xc0, !PT ;  /* 0x000000e032337812 */ /* 0x000fe400078ec0ff */
[----:B------:R-:W-:Y:S01]  /*03a0*/  LOP3.LUT R2, R49, 0x8, RZ, 0xfc, !PT ;  /* 0x0000000831027812 */ /* 0x000fe200078efcff */
[----:B------:R-:W3:Y:S02]  /*03b0*/  LDCU.64 UR12, c[0x0][0x358] ;  /* 0x00006b00ff0c77ac */ /* 0x000ee40008000a00 */
[----:B------:R-:W-:Y:S01]  /*03c0*/  IMAD.SHL.U32 R3, R51, 0x2, RZ ;  /* 0x0000000233037824 */ /* 0x000fe200078e00ff */
[----:B--2---:R-:W-:Y:S01]  /*03d0*/  ULEA UR10, UR9, UR4, 0x18 ;  /* 0x00000004090a7291 */ /* 0x004fe2000f8ec0ff */
[----:B-1----:R-:W-:-:S02]  /*03e0*/  IADD3 R6, P2, P3, R0, UR16, R51 ;  /* 0x0000001000067c10 */ /* 0x002fc4000fb5e033 */
[----:B------:R-:W-:Y:S02]  /*03f0*/  LEA R9, P0, R2, UR16, 0x5 ;  /* 0x0000001002097c11 */ /* 0x000fe4000f8028ff */
[----:B------:R-:W-:Y:S02]  /*0400*/  IADD3.X R7, PT, PT, RZ, UR17, RZ, P2, P3 ;  /* 0x00000011ff077c10 */ /* 0x000fe400097e64ff */
[C---:B------:R-:W-:Y:S02]  /*0410*/  IADD3 R8, P2, PT, R0.reuse, R9, RZ ;  /* 0x0000000900087210 */ /* 0x040fe40007f5e0ff */
[----:B------:R-:W1:Y:S01]  /*0420*/  LDS R34, [UR10] ;  /* 0x0000000aff227984 */ /* 0x000e620008000800 */
[----:B------:R-:W-:Y:S02]  /*0430*/  IADD3 R4, P4, P5, R0, UR18, R3 ;  /* 0x0000001200047c10 */ /* 0x000fe4000fd9e003 */
[----:B------:R-:W-:Y:S01]  /*0440*/  LEA.HI.X R9, R2, UR17, RZ, 0x5, P0 ;  /* 0x0000001102097c11 */ /* 0x000fe200080f2cff */
[----:B------:R-:W-:Y:S01]  /*0450*/  BAR.SYNC.DEFER_BLOCKING 0x0 ;  /* 0x0000000000007b1d */ /* 0x000fe20000010000 */
[----:B------:R-:W-:-:S02]  /*0460*/  LOP3.LUT R36, R49, 0x10, RZ, 0xfc, !PT ;  /* 0x0000001031247812 */ /* 0x000fc400078efcff */
[C---:B------:R-:W-:Y:S01]  /*0470*/  LOP3.LUT R37, R49.reuse, 0x18, RZ, 0xfc, !PT ;  /* 0x0000001831257812 */ /* 0x040fe200078efcff */
[----:B------:R-:W-:Y:S01]  /*0480*/  IMAD.X R9, RZ, RZ, R9, P2 ;  /* 0x000000ffff097224 */ /* 0x000fe200010e0609 */
[----:B------:R-:W-:Y:S02]  /*0490*/  LOP3.LUT R38, R49, 0x20, RZ, 0xfc, !PT ;  /* 0x0000002031267812 */ /* 0x000fe400078efcff */
[----:B------:R-:W-:Y:S02]  /*04a0*/  IADD3.X R5, PT, PT, RZ, UR19, RZ, P4, P5 ;  /* 0x00000013ff057c10 */ /* 0x000fe4000a7ea4ff */
[----:B------:R-:W-:Y:S02]  /*04b0*/  LEA R17, P6, R36, UR16, 0x5 ;  /* 0x0000001024117c11 */ /* 0x000fe4000f8c28ff */
[----:B------:R-:W-:Y:S02]  /*04c0*/  LEA R15, P0, R37, UR16, 0x5 ;  /* 0x00000010250f7c11 */ /* 0x000fe4000f8028ff */
[----:B------:R-:W-:-:S02]  /*04d0*/  LOP3.LUT R39, R49, 0x28, RZ, 0xfc, !PT ;  /* 0x0000002831277812 */ /* 0x000fc400078efcff */
[----:B------:R-:W-:Y:S02]  /*04e0*/  LEA R13, P2, R38, UR16, 0x5 ;  /* 0x00000010260d7c11 */ /* 0x000fe4000f8428ff */
[----:B------:R-:W-:Y:S02]  /*04f0*/  LEA R11, P3, R39, UR16, 0x5 ;  /* 0x00000010270b7c11 */ /* 0x000fe4000f8628ff */
[----:B------:R-:W-:Y:S01]  /*0500*/  LOP3.LUT R40, R49, 0x30, RZ, 0xfc, !PT ;  /* 0x0000003031287812 */ /* 0x000fe200078efcff */
[----:B---3--:R2:W5:Y:S04]  /*0510*/  LDG.E.U8 R31, desc[UR12][R6.64] ;  /* 0x0000000c061f7981 */ /* 0x008568000c1e1100 */
[----:B------:R-:W5:Y:S04]  /*0520*/  LDG.E.U8 R30, desc[UR12][R4.64] ;  /* 0x0000000c041e7981 */ /* 0x000f68000c1e1100 */
[----:B------:R3:W5:Y:S01]  /*0530*/  LDG.E.U8 R29, desc[UR12][R4.64+0x20] ;  /* 0x0000200c041d7981 */ /* 0x000762000c1e1100 */
[----:B--2---:R-:W-:-:S03]  /*0540*/  LEA.HI.X R7, R36, UR17, RZ, 0x5, P6 ;  /* 0x0000001124077c11 */ /* 0x004fc6000b0f2cff */
[----:B------:R2:W5:Y:S01]  /*0550*/  LDG.E.U8 R28, desc[UR12][R8.64] ;  /* 0x0000000c081c7981 */ /* 0x000562000c1e1100 */
[C---:B------:R-:W-:Y:S02]  /*0560*/  IADD3 R6, P4, PT, R0.reuse, R17, RZ ;  /* 0x0000001100067210 */ /* 0x040fe40007f9e0ff */
[----:B---3--:R-:W-:-:S03]  /*0570*/  IADD3 R4, P5, PT, R0, R15, RZ ;  /* 0x0000000f00047210 */ /* 0x008fc60007fbe0ff */
[----:B------:R-:W-:Y:S01]  /*0580*/  IMAD.X R7, RZ, RZ, R7, P4 ;  /* 0x000000ffff077224 */ /* 0x000fe200020e0607 */
[----:B------:R-:W-:Y:S02]  /*0590*/  LEA.HI.X R5, R37, UR17, RZ, 0x5, P0 ;  /* 0x0000001125057c11 */ /* 0x000fe400080f2cff */
[----:B--2---:R-:W-:Y:S02]  /*05a0*/  IADD3 R8, P6, PT, R0, R13, RZ ;  /* 0x0000000d00087210 */ /* 0x004fe40007fde0ff */
[----:B------:R-:W-:Y:S01]  /*05b0*/  LEA.HI.X R9, R38, UR17, RZ, 0x5, P2 ;  /* 0x0000001126097c11 */ /* 0x000fe200090f2cff */
[----:B------:R-:W-:Y:S01]  /*05c0*/  IMAD.X R5, RZ, RZ, R5, P5 ;  /* 0x000000ffff057224 */ /* 0x000fe200028e0605 */
[----:B------:R-:W-:Y:S01]  /*05d0*/  IADD3 R10, P0, PT, R0, R11, RZ ;  /* 0x0000000b000a7210 */ /* 0x000fe20007f1e0ff */
[----:B------:R-:W5:Y:S01]  /*05e0*/  LDG.E.U8 R27, desc[UR12][R6.64] ;  /* 0x0000000c061b7981 */ /* 0x000f62000c1e1100 */
[----:B------:R-:W-:Y:S01]  /*05f0*/  LEA.HI.X R11, R39, UR17, RZ, 0x5, P3 ;  /* 0x00000011270b7c11 */ /* 0x000fe200098f2cff */
[----:B------:R-:W-:Y:S01]  /*0600*/  IMAD.X R9, RZ, RZ, R9, P6 ;  /* 0x000000ffff097224 */ /* 0x000fe200030e0609 */
[----:B------:R-:W-:Y:S01]  /*0610*/  LOP3.LUT R42, R49, 0x40, RZ, 0xfc, !PT ;  /* 0x00000040312a7812 */ /* 0x000fe200078efcff */
[----:B------:R2:W5:Y:S01]  /*0620*/  LDG.E.U8 R26, desc[UR12][R4.64] ;  /* 0x0000000c041a7981 */ /* 0x000562000c1e1100 */
[----:B------:R-:W-:-:S02]  /*0630*/  LEA R17, P6, R40, UR16, 0x5 ;  /* 0x0000001028117c11 */ /* 0x000fc4000f8c28ff */
[C---:B------:R-:W-:Y:S02]  /*0640*/  LOP3.LUT R41, R49.reuse, 0x38, RZ, 0xfc, !PT ;  /* 0x0000003831297812 */ /* 0x040fe400078efcff */
[----:B------:R-:W-:Y:S01]  /*0650*/  LOP3.LUT R43, R49, 0x48, RZ, 0xfc, !PT ;  /* 0x00000048312b7812 */ /* 0x000fe200078efcff */
[----:B------:R-:W-:Y:S01]  /*0660*/  IMAD.X R11, RZ, RZ, R11, P0 ;  /* 0x000000ffff0b7224 */ /* 0x000fe200000e060b */
[----:B------:R-:W-:Y:S01]  /*0670*/  LEA R13, P2, R42, UR16, 0x5 ;  /* 0x000000102a0d7c11 */ /* 0x000fe2000f8428ff */
[----:B------:R3:W5:Y:S01]  /*0680*/  LDG.E.U8 R25, desc[UR12][R8.64] ;  /* 0x0000000c08197981 */ /* 0x000762000c1e1100 */
[----:B------:R-:W-:Y:S02]  /*0690*/  IADD3 R12, P4, PT, R0, R17, RZ ;  /* 0x00000011000c7210 */ /* 0x000fe40007f9e0ff */
[----:B--2---:R-:W-:Y:S01]  /*06a0*/  LEA.HI.X R4, R40, UR17, RZ, 0x5, P6 ;  /* 0x0000001128047c11 */ /* 0x004fe2000b0f2cff */
[----:B------:R2:W5:Y:S01]  /*06b0*/  LDG.E.U8 R24, desc[UR12][R10.64] ;  /* 0x0000000c0a187981 */ /* 0x000562000c1e1100 */
[----:B------:R-:W-:-:S02]  /*06c0*/  LEA R15, P0, R41, UR16, 0x5 ;  /* 0x00000010290f7c11 */ /* 0x000fc4000f8028ff */
[----:B------:R-:W-:Y:S02]  /*06d0*/  LEA R7, P3, R43, UR16, 0x5 ;  /* 0x000000102b077c11 */ /* 0x000fe4000f8628ff */
[----:B------:R-:W-:Y:S01]  /*06e0*/  IADD3 R6, P6, PT, R0, R13, RZ ;  /* 0x0000000d00067210 */ /* 0x000fe20007fde0ff */
[----:B------:R-:W-:Y:S01]  /*06f0*/  IMAD.X R13, RZ, RZ, R4, P4 ;  /* 0x000000ffff0d7224 */ /* 0x000fe200020e0604 */
[----:B---3--:R-:W-:Y:S02]  /*0700*/  LEA.HI.X R9, R41, UR17, RZ, 0x5, P0 ;  /* 0x0000001129097c11 */ /* 0x008fe400080f2cff */
[----:B------:R-:W-:Y:S02]  /*0710*/  LEA.HI.X R5, R42, UR17, RZ, 0x5, P2 ;  /* 0x000000112a057c11 */ /* 0x000fe400090f2cff */
[C---:B--2---:R-:W-:Y:S01]  /*0720*/  IADD3 R10, P0, PT, R0.reuse, R7, RZ ;  /* 0x00000007000a7210 */ /* 0x044fe20007f1e0ff */
[----:B------:R2:W5:Y:S01]  /*0730*/  LDG.E.U8 R23, desc[UR12][R12.64] ;  /* 0x0000000c0c177981 */ /* 0x000562000c1e1100 */
[----:B------:R-:W-:Y:S01]  /*0740*/  LEA.HI.X R4, R43, UR17, RZ, 0x5, P3 ;  /* 0x000000112b047c11 */ /* 0x000fe200098f2cff */
[----:B------:R-:W-:Y:S01]  /*0750*/  IMAD.X R7, RZ, RZ, R5, P6 ;  /* 0x000000ffff077224 */ /* 0x000fe200030e0605 */
[----:B------:R-:W-:-:S03]  /*0760*/  IADD3 R8, P5, PT, R0, R15, RZ ;  /* 0x0000000f00087210 */ /* 0x000fc60007fbe0ff */
[----:B------:R-:W-:Y:S01]  /*0770*/  IMAD.X R11, RZ, RZ, R4, P0 ;  /* 0x000000ffff0b7224 */ /* 0x000fe200000e0604 */
[C---:B------:R-:W-:Y:S01]  /*0780*/  LOP3.LUT R44, R49.reuse, 0x50, RZ, 0xfc, !PT ;  /* 0x00000050312c7812 */ /* 0x040fe200078efcff */
[----:B------:R-:W3:Y:S01]  /*0790*/  LDC.64 R4, c[0x0][0x388] ;  /* 0x0000e200ff047b82 */ /* 0x000ee20000000a00 */
[----:B------:R-:W-:Y:S01]  /*07a0*/  IMAD.X R9, RZ, RZ, R9, P5 ;  /* 0x000000ffff097224 */ /* 0x000fe200028e0609 */
[C---:B------:R-:W-:Y:S01]  /*07b0*/  LOP3.LUT R45, R49.reuse, 0x58, RZ, 0xfc, !PT ;  /* 0x00000058312d7812 */ /* 0x040fe200078efcff */
[----:B------:R-:W5:Y:S01]  /*07c0*/  LDG.E.U8 R21, desc[UR12][R6.64] ;  /* 0x0000000c06157981 */ /* 0x000f62000c1e1100 */
[----:B------:R-:W-:Y:S02]  /*07d0*/  LEA R19, P2, R44, UR16, 0x5 ;  /* 0x000000102c137c11 */ /* 0x000fe4000f8428ff */
[C---:B------:R-:W-:Y:S01]  /*07e0*/  LOP3.LUT R46, R49.reuse, 0x60, RZ, 0xfc, !PT ;  /* 0x00000060312e7812 */ /* 0x040fe200078efcff */
[----:B------:R4:W5:Y:S01]  /*07f0*/  LDG.E.U8 R22, desc[UR12][R8.64] ;  /* 0x0000000c08167981 */ /* 0x000962000c1e1100 */
[----:B------:R-:W-:-:S02]  /*0800*/  LOP3.LUT R47, R49, 0x68, RZ, 0xfc, !PT ;  /* 0x00000068312f7812 */ /* 0x000fc400078efcff */
[C---:B------:R-:W-:Y:S01]  /*0810*/  LOP3.LUT R48, R49.reuse, 0x70, RZ, 0xfc, !PT ;  /* 0x0000007031307812 */ /* 0x040fe200078efcff */
[----:B------:R0:W5:Y:S01]  /*0820*/  LDG.E.U8 R20, desc[UR12][R10.64] ;  /* 0x0000000c0a147981 */ /* 0x000162000c1e1100 */
[----:B------:R-:W-:Y:S02]  /*0830*/  LOP3.LUT R49, R49, 0x78, RZ, 0xfc, !PT ;  /* 0x0000007831317812 */ /* 0x000fe400078efcff */
[----:B--2---:R-:W-:Y:S02]  /*0840*/  LEA.HI.X R12, R44, UR17, RZ, 0x5, P2 ;  /* 0x000000112c0c7c11 */ /* 0x004fe400090f2cff */
[----:B------:R-:W-:Y:S02]  /*0850*/  IADD3 R18, P2, PT, R0, R19, RZ ;  /* 0x0000001300127210 */ /* 0x000fe40007f5e0ff */
[----:B----4-:R-:W-:Y:S02]  /*0860*/  LEA R9, P6, R45, UR16, 0x5 ;  /* 0x000000102d097c11 */ /* 0x010fe4000f8c28ff */
[----:B------:R-:W-:-:S02]  /*0870*/  LEA R7, P0, R49, UR16, 0x5 ;  /* 0x0000001031077c11 */ /* 0x000fc4000f8028ff */
[----:B------:R-:W-:Y:S02]  /*0880*/  LEA R13, P5, R46, UR16, 0x5 ;  /* 0x000000102e0d7c11 */ /* 0x000fe4000f8a28ff */
[----:B------:R-:W-:Y:S01]  /*0890*/  LEA R15, P4, R47, UR16, 0x5 ;  /* 0x000000102f0f7c11 */ /* 0x000fe2000f8828ff */
[----:B------:R-:W-:Y:S01]  /*08a0*/  IMAD.X R19, RZ, RZ, R12, P2 ;  /* 0x000000ffff137224 */ /* 0x000fe200010e060c */
[----:B0-----:R-:W-:Y:S02]  /*08b0*/  LEA.HI.X R11, R45, UR17, RZ, 0x5, P6 ;  /* 0x000000112d0b7c11 */ /* 0x001fe4000b0f2cff */
[----:B------:R-:W-:Y:S02]  /*08c0*/  IADD3 R10, P6, PT, R0, R9, RZ ;  /* 0x00000009000a7210 */ /* 0x000fe40007fde0ff */
[----:B------:R-:W-:Y:S01]  /*08d0*/  LEA.HI.X R35, R49, UR17, RZ, 0x5, P0 ;  /* 0x0000001131237c11 */ /* 0x000fe200080f2cff */
[----:B------:R0:W5:Y:S01]  /*08e0*/  LDG.E.U8 R32, desc[UR12][R18.64] ;  /* 0x0000000c12207981 */ /* 0x000162000c1e1100 */
[----:B------:R-:W-:-:S02]  /*08f0*/  LEA R17, P3, R48, UR16, 0x5 ;  /* 0x0000001030117c11 */ /* 0x000fc4000f8628ff */
[----:B------:R-:W-:Y:S02]  /*0900*/  LEA.HI.X R9, R46, UR17, RZ, 0x5, P5 ;  /* 0x000000112e097c11 */ /* 0x000fe4000a8f2cff */
[----:B------:R-:W-:Y:S02]  /*0910*/  LEA.HI.X R8, R47, UR17, RZ, 0x5, P4 ;  /* 0x000000112f087c11 */ /* 0x000fe4000a0f2cff */
[C---:B------:R-:W-:Y:S02]  /*0920*/  IADD3 R12, P0, PT, R0.reuse, R13, RZ ;  /* 0x0000000d000c7210 */ /* 0x040fe40007f1e0ff */
[----:B------:R-:W-:Y:S02]  /*0930*/  IADD3 R14, P2, PT, R0, R15, RZ ;  /* 0x0000000f000e7210 */ /* 0x000fe40007f5e0ff */
[----:B------:R-:W-:Y:S01]  /*0940*/  LEA.HI.X R6, R48, UR17, RZ, 0x5, P3 ;  /* 0x0000001130067c11 */ /* 0x000fe200098f2cff */
[----:B------:R-:W-:Y:S01]  /*0950*/  IMAD.X R13, RZ, RZ, R9, P0 ;  /* 0x000000ffff0d7224 */ /* 0x000fe200000e0609 */
[----:B------:R-:W-:Y:S01]  /*0960*/  IADD3 R16, P3, PT, R0, R17, RZ ;  /* 0x0000001100107210 */ /* 0x000fe20007f7e0ff */
[----:B------:R-:W-:-:S02]  /*0970*/  IMAD.X R15, RZ, RZ, R8, P2 ;  /* 0x000000ffff0f7224 */ /* 0x000fc400010e0608 */
[----:B---3--:R-:W-:Y:S01]  /*0980*/  IMAD.WIDE.U32 R8, R2, 0x40, R4 ;  /* 0x0000004002087825 */ /* 0x008fe200078e0004 */
[----:B------:R-:W-:Y:S01]  /*0990*/  SHF.R.S32.HI R52, RZ, 0x7, R50 ;  /* 0x00000007ff347819 */ /* 0x000fe20000011432 */
[----:B------:R-:W5:Y:S02]  /*09a0*/  LDG.E.U8 R12, desc[UR12][R12.64] ;  /* 0x0000000c0c0c7981 */ /* 0x000f64000c1e1100 */
[----:B------:R-:W-:Y:S01]  /*09b0*/  IMAD.X R17, RZ, RZ, R6, P3 ;  /* 0x000000ffff117224 */ /* 0x000fe200018e0606 */
[C---:B------:R-:W-:Y:S01]  /*09c0*/  IADD3 R6, P0, PT, R0.reuse, R7, RZ ;  /* 0x0000000700067210 */ /* 0x040fe20007f1e0ff */
[----:B------:R-:W-:Y:S01]  /*09d0*/  IMAD.X R11, RZ, RZ, R11, P6 ;  /* 0x000000ffff0b7224 */ /* 0x000fe200030e060b */
[----:B------:R-:W-:Y:S01]  /*09e0*/  IADD3 R8, P2, PT, R0, R8, RZ ;  /* 0x0000000800087210 */ /* 0x000fe20007f5e0ff */
[----:B0-----:R-:W-:Y:S01]  /*09f0*/  IMAD.WIDE.U32 R18, R36, 0x40, R4 ;  /* 0x0000004024127825 */ /* 0x001fe200078e0004 */
[----:B------:R-:W-:Y:S01]  /*0a00*/  SHF.R.U32.HI R53, RZ, 0x5, R50 ;  /* 0x00000005ff357819 */ /* 0x000fe20000011632 */
[----:B------:R-:W5:Y:S02]  /*0a10*/  LDG.E.U8 R14, desc[UR12][R14.64] ;  /* 0x0000000c0e0e7981 */ /* 0x000f64000c1e1100 */
[----:B------:R-:W-:-:S02]  /*0a20*/  IMAD.WIDE.U32 R4, R37, 0x40, R4 ;  /* 0x0000004025047825 */ /* 0x000fc400078e0004 */
[----:B------:R0:W5:Y:S02]  /*0a30*/  LDG.E.U8 R33, desc[UR12][R10.64] ;  /* 0x0000000c0a217981 */ /* 0x000164000c1e1100 */
[----:B------:R-:W-:Y:S02]  /*0a40*/  IMAD.X R7, RZ, RZ, R35, P0 ;  /* 0x000000ffff077224 */ /* 0x000fe400000e0623 */
[----:B------:R-:W-:Y:S01]  /*0a50*/  IMAD.X R9, RZ, RZ, R9, P2 ;  /* 0x000000ffff097224 */ /* 0x000fe200010e0609 */
[C---:B------:R-:W-:Y:S01]  /*0a60*/  IADD3 R4, P2, PT, R0.reuse, R4, RZ ;  /* 0x0000000400047210 */ /* 0x040fe20007f5e0ff */
[----:B------:R-:W5:Y:S01]  /*0a70*/  LDG.E.U8 R16, desc[UR12][R16.64] ;  /* 0x0000000c10107981 */ /* 0x000f62000c1e1100 */
[----:B0-----:R-:W-:-:S03]  /*0a80*/  IADD3 R10, P0, PT, R0, R18, RZ ;  /* 0x00000012000a7210 */ /* 0x001fc60007f1e0ff */
[----:B------:R0:W5:Y:S01]  /*0a90*/  LDG.E.U8 R6, desc[UR12][R6.64] ;  /* 0x0000000c06067981 */ /* 0x000162000c1e1100 */
[----:B------:R-:W-:Y:S02]  /*0aa0*/  IMAD.X R5, RZ, RZ, R5, P2 ;  /* 0x000000ffff057224 */ /* 0x000fe400010e0605 */
[----:B------:R-:W-:Y:S01]  /*0ab0*/  IMAD.X R11, RZ, RZ, R19, P0 ;  /* 0x000000ffff0b7224 */ /* 0x000fe200000e0613 */
[----:B------:R-:W5:Y:S01]  /*0ac0*/  LDG.E.U8 R13, desc[UR12][R8.64] ;  /* 0x0000000c080d7981 */ /* 0x000f62000c1e1100 */
[----:B-1----:R-:W-:-:S03]  /*0ad0*/  R2UR UR11, R34 ;  /* 0x00000000220b72ca */ /* 0x002fc600000e0000 */
[----:B------:R1:W5:Y:S01]  /*0ae0*/  LDG.E.U8 R15, desc[UR12][R8.64+0x20] ;  /* 0x0000200c080f7981 */ /* 0x000362000c1e1100 */
[----:B0-----:R-:W-:Y:S02]  /*0af0*/  SGXT R7, R52, 0x1 ;  /* 0x000000013407781a */ /* 0x001fe40000000200 */
[--C-:B------:R-:W-:Y:S01]  /*0b00*/  SHF.R.U32.HI R34, RZ, 0x2, R50.reuse ;  /* 0x00000002ff227819 */ /* 0x100fe20000011632 */
[----:B------:R0:W5:Y:S01]  /*0b10*/  LDG.E.U8 R17, desc[UR12][R10.64] ;  /* 0x0000000c0a117981 */ /* 0x000162000c1e1100 */
[----:B------:R-:W-:Y:S02]  /*0b20*/  LOP3.LUT R7, R7, 0x90, RZ, 0xc0, !PT ;  /* 0x0000009007077812 */ /* 0x000fe400078ec0ff */
[----:B------:R-:W-:Y:S01]  /*0b30*/  R2UR UR8, R53 ;  /* 0x00000000350872ca */ /* 0x000fe200000e0000 */
[----:B------:R0:W5:Y:S01]  /*0b40*/  LDG.E.U8 R18, desc[UR12][R10.64+0x20] ;  /* 0x0000200c0a127981 */ /* 0x000162000c1e1100 */
[----:B-1----:R-:W-:-:S03]  /*0b50*/  LOP3.LUT R9, R3, 0x1f, R50, 0xf8, !PT ;  /* 0x0000001f03097812 */ /* 0x002fc600078ef832 */
[----:B------:R0:W5:Y:S01]  /*0b60*/  LDG.E.U8 R19, desc[UR12][R4.64] ;  /* 0x0000000c04137981 */ /* 0x000162000c1e1100 */
[----:B------:R-:W-:-:S03]  /*0b70*/  LOP3.LUT R7, R7, 0x7f, R50, 0x78, !PT ;  /* 0x0000007f07077812 */ /* 0x000fc600078e7832 */
[----:B------:R0:W5:Y:S01]  /*0b80*/  LDG.E.U8 R35, desc[UR12][R4.64+0x20] ;  /* 0x0000200c04237981 */ /* 0x000162000c1e1100 */
[----:B------:R-:W-:Y:S01]  /*0b90*/  LOP3.LUT R34, R9, 0x30, R34, 0x78, !PT ;  /* 0x0000003009227812 */ /* 0x000fe200078e7822 */
[----:B------:R-:W-:Y:S06]  /*0ba0*/  @P1 BRA `(.L_x_5) ;  /* 0x0000000000181947 */ /* 0x000fec0003800000 */
[----:B------:R-:W-:Y:S01]  /*0bb0*/  ELECT P0, URZ, PT ;  /* 0x0000000000ff782f */ /* 0x000fe20003800000 */
[----:B0-----:R-:W-:Y:S01]  /*0bc0*/  IMAD.MOV.U32 R4, RZ, RZ, 0x1 ;  /* 0x00000001ff047424 */ /* 0x001fe200078e00ff */
[----:B------:R-:W-:Y:S01]  /*0bd0*/  UMOV UR4, 0x40 ;  /* 0x0000004000047882 */ /* 0x000fe20000000000 */
[----:B------:R-:W-:Y:S01]  /*0be0*/  UVIRTCOUNT.DEALLOC.SMPOOL 0x80 ;  /* 0x000000800000784c */ /* 0x000fe20000000000 */
[----:B------:R-:W-:-:S09]  /*0bf0*/  ULEA UR4, UR9, UR4, 0x18 ;  /* 0x0000000409047291 */ /* 0x000fd2000f8ec0ff */
[----:B------:R1:W-:Y:S03]  /*0c00*/  @P0 STS.U8 [UR4], R4 ;  /* 0x00000004ff000988 */ /* 0x0003e60008000004 */
.L_x_5:
[----:B------:R-:W-:Y:S01]  /*0c10*/  LOP3.LUT P2, RZ, R50, 0xff, RZ, 0xc0, !PT ;  /* 0x000000ff32ff7812 */ /* 0x000fe2000784c0ff */
[----:B------:R-:W-:Y:S01]  /*0c20*/  UMOV UR4, 0x1 ;  /* 0x0000000100047882 */ /* 0x000fe20000000000 */
[----:B------:R-:W-:Y:S01]  /*0c30*/  LOP3.LUT R8, R34, 0x20, RZ, 0x3c, !PT ;  /* 0x0000002022087812 */ /* 0x000fe200078e3cff */
[----:B-----5:R2:W-:Y:S01]  /*0c40*/  STS.U8 [R7+UR10+0x100], R28 ;  /* 0x0001001c07007988 */ /* 0x0205e2000800000a */
[----:B01----:R-:W-:-:S03]  /*0c50*/  LOP3.LUT R4, R50, 0xff, RZ, 0xc0, !PT ;  /* 0x000000ff32047812 */ /* 0x003fc600078ec0ff */
[----:B------:R2:W-:Y:S04]  /*0c60*/  STS.U8 [R7+UR10+0x200], R27 ;  /* 0x0002001b07007988 */ /* 0x0005e8000800000a */
[----:B------:R2:W-:Y:S02]  /*0c70*/  STS.U8 [R7+UR10+0x300], R26 ;  /* 0x0003001a07007988 */ /* 0x0005e4000800000a */
[----:B------:R-:W-:Y:S01]  /*0c80*/  VOTEU.ALL UP0, P2 ;  /* 0x0000000000ff7886 */ /* 0x000fe20001000000 */
[----:B------:R-:W-:Y:S01]  /*0c90*/  VOTEU.ALL UP1, P2 ;  /* 0x0000000000ff7886 */ /* 0x000fe20001020000 */
[----:B------:R2:W-:Y:S03]  /*0ca0*/  STS.U8 [R7+UR10+0x400], R25 ;  /* 0x0004001907007988 */ /* 0x0005e6000800000a */
[----:B------:R-:W-:-:S04]  /*0cb0*/  @!UP0 UIADD3 UR4, UPT, UPT, -UR4, 0x100000, URZ ;  /* 0x0010000004048890 */ /* 0x000fc8000fffe1ff */
[----:B------:R-:W-:Y:S02]  /*0cc0*/  @!UP0 USHF.L.U32 UR5, UR4, 0xb, URZ ;  /* 0x0000000b04058899 */ /* 0x000fe400080006ff */
[----:B------:R-:W-:Y:S01]  /*0cd0*/  @!UP0 USHF.L.U32 UR4, UR4, 0x1, URZ ;  /* 0x0000000104048899 */ /* 0x000fe200080006ff */
[----:B------:R2:W-:Y:S01]  /*0ce0*/  STS.U8 [R7+UR10+0x500], R24 ;  /* 0x0005001807007988 */ /* 0x0005e2000800000a */
[----:B------:R-:W-:-:S03]  /*0cf0*/  UISETP.NE.U32.AND UP0, UPT, UR8, URZ, UPT ;  /* 0x000000ff0800728c */ /* 0x000fc6000bf05070 */
[----:B------:R2:W-:Y:S04]  /*0d00*/  STS.U8 [R7+UR10+0x600], R23 ;  /* 0x0006001707007988 */ /* 0x0005e8000800000a */
        /* <DEDUP_REMOVED lines=9> */
[----:B------:R2:W-:Y:S04]  /*0da0*/  STS.U8 [R7+UR10], R31 ;  /* 0x0000001f07007988 */ /* 0x0005e8000800000a */
[----:B------:R2:W-:Y:S04]  /*0db0*/  STS.U8 [R34+UR10+0x1200], R13 ;  /* 0x0012000d22007988 */ /* 0x0005e8000800000a */
[----:B------:R2:W-:Y:S04]  /*0dc0*/  STS.U8 [R34+UR10+0x1400], R17 ;  /* 0x0014001122007988 */ /* 0x0005e8000800000a */
[----:B------:R2:W-:Y:S04]  /*0dd0*/  STS.U8 [R34+UR10+0x1000], R30 ;  /* 0x0010001e22007988 */ /* 0x0005e8000800000a */
[----:B------:R2:W-:Y:S04]  /*0de0*/  STS.U8 [R34+UR10+0x1600], R19 ;  /* 0x0016001322007988 */ /* 0x0005e8000800000a */
[----:B------:R2:W-:Y:S04]  /*0df0*/  STS.U8 [R8+UR10+0x1000], R29 ;  /* 0x0010001d08007988 */ /* 0x0005e8000800000a */
[----:B------:R2:W-:Y:S04]  /*0e00*/  STS.U8 [R8+UR10+0x1200], R15 ;  /* 0x0012000f08007988 */ /* 0x0005e8000800000a */
[----:B------:R2:W-:Y:S04]  /*0e10*/  STS.U8 [R8+UR10+0x1400], R18 ;  /* 0x0014001208007988 */ /* 0x0005e8000800000a */
[----:B------:R2:W-:Y:S01]  /*0e20*/  STS.U8 [R8+UR10+0x1600], R35 ;  /* 0x0016002308007988 */ /* 0x0005e2000800000a */
[----:B------:R0:W-:Y:S06]  /*0e30*/  MEMBAR.ALL.CTA ;  /* 0x0000000000007992 */ /* 0x0001ec0000008000 */
[----:B0-----:R-:W-:Y:S04]  /*0e40*/  FENCE.VIEW.ASYNC.S ;  /* 0x00000000000073c6 */ /* 0x001fe80000000000 */
[----:B------:R-:W0:Y:S02]  /*0e50*/  FENCE.VIEW.ASYNC.S ;  /* 0x00000000000073c6 */ /* 0x000e240000000000 */
[----:B0-----:R2:W0:Y:S02]  /*0e60*/  @!UP1 SYNCS.EXCH.64 URZ, [UR10+0x1800], UR4 ;  /* 0x001800040aff95b2 */ /* 0x0014240008000100 */
[----:B0-----:R-:W-:Y:S06]  /*0e70*/  BAR.SYNC.DEFER_BLOCKING 0x0 ;  /* 0x0000000000007b1d */ /* 0x001fec0000010000 */
[----:B--2---:R-:W-:Y:S05]  /*0e80*/  BRA.U UP0, `(.L_x_6) ;  /* 0x00000001002c7547 */ /* 0x004fea000b800000 */
[----:B------:R-:W-:Y:S02]  /*0e90*/  UIADD3 UR4, UPT, UPT, UR10, 0x1000, URZ ;  /* 0x000010000a047890 */ /* 0x000fe4000fffe0ff */
[----:B------:R-:W-:Y:S02]  /*0ea0*/  USHF.R.U32.HI UR5, URZ, 0x4, UR10 ;  /* 0x00000004ff057899 */ /* 0x000fe4000801160a */
[----:B------:R-:W-:Y:S02]  /*0eb0*/  USHF.R.U32.HI UR6, URZ, 0x4, UR4 ;  /* 0x00000004ff067899 */ /* 0x000fe40008011604 */
[----:B------:R-:W-:Y:S02]  /*0ec0*/  USGXT.U32 UR4, UR5, 0xe ;  /* 0x0000000e0504789a */ /* 0x000fe40008000000 */
[----:B------:R-:W-:Y:S01]  /*0ed0*/  USGXT.U32 UR6, UR6, 0xe ;  /* 0x0000000e0606789a */ /* 0x000fe20008000000 */
[----:B------:R-:W-:Y:S01]  /*0ee0*/  UMOV UR14, 0x0 ;  /* 0x00000000000e7882 */ /* 0x000fe20000000000 */
[----:B------:R-:W-:Y:S01]  /*0ef0*/  UMOV UR15, 0x8110010 ;  /* 0x08110010000f7882 */ /* 0x000fe20000000000 */
[----:B------:R-:W-:Y:S01]  /*0f00*/  UMOV UR5, 0xc0004010 ;  /* 0xc000401000057882 */ /* 0x000fe20000000000 */
[----:B------:R-:W-:-:S05]  /*0f10*/  UMOV UR7, 0x80004020 ;  /* 0x8000402000077882 */ /* 0x000fca0000000000 */
[----:B------:R0:W-:Y:S01]  /*0f20*/  UTCQMMA gdesc[UR4], gdesc[UR6], tmem[UR11], tmem[UR14], idesc[UR15], !UPT ;  /* 0x00ff0e06040075ea */ /* 0x0001e2000f80030b */
[----:B------:R-:W-:Y:S02]  /*0f30*/  NOP ;  /* 0x0000000000007918 */ /* 0x000fe40000000000 */
.L_x_6:
[----:B------:R-:W-:Y:S01]  /*0f40*/  ELECT P0, URZ, PT ;  /* 0x0000000000ff782f */ /* 0x000fe20003800000 */
[----:B0-----:R-:W-:-:S03]  /*0f50*/  UIADD3 UR4, UPT, UPT, UR10, 0x1800, URZ ;  /* 0x000018000a047890 */ /* 0x001fc6000fffe0ff */
[----:B------:R-:W-:Y:S01]  /*0f60*/  ISETP.LT.U32.AND P0, PT, R4, 0x20, P0 ;  /* 0x000000200400780c */ /* 0x000fe20000701070 */
[----:B------:R-:W-:-:S12]  /*0f70*/  UMOV UR5, URZ ;  /* 0x000000ff00057c82 */ /* 0x000fd80008000000 */
[----:B------:R-:W-:Y:S01]  /*0f80*/  VOTEU.ANY UP0, P0 ;  /* 0x0000000000ff7886 */ /* 0x000fe20000000100 */
[----:B------:R-:W-:-:S04]  /*0f90*/  VOTEU.ANY UP1, P0 ;  /* 0x0000000000ff7886 */ /* 0x000fc80000020100 */
[----:B------:R-:W-:Y:S01]  /*0fa0*/  @UP0 UMOV UR6, UR4 ;  /* 0x0000000400060c82 */ /* 0x000fe20008000000 */
[----:B------:R-:W-:Y:S01]  /*0fb0*/  USHF.L.U32 UR4, UR8, 0x15, URZ ;  /* 0x0000001508047899 */ /* 0x000fe200080006ff */
[----:B------:R0:W-:Y:S01]  /*0fc0*/  @UP1 UTCBAR [UR6], URZ ;  /* 0x000000ff060013e9 */ /* 0x0001e200080000ff */
[----:B------:R-:W-:Y:S01]  /*0fd0*/  BAR.SYNC.DEFER_BLOCKING 0x0 ;  /* 0x0000000000007b1d */ /* 0x000fe20000010000 */
[----:B------:R-:W-:Y:S02]  /*0fe0*/  USHF.L.U32 UR5, UR8, 0x3, URZ ;  /* 0x0000000308057899 */ /* 0x000fe400080006ff */
[----:B------:R-:W-:Y:S02]  /*0ff0*/  ULOP3.LUT UR4, UR4, 0x600000, URZ, 0xc0, !UPT ;  /* 0x0060000004047892 */ /* 0x000fe4000f8ec0ff */
[----:B------:R-:W-:-:S04]  /*1000*/  ULOP3.LUT UR5, UR5, 0x20, URZ, 0xc0, !UPT ;  /* 0x0000002005057892 */ /* 0x000fc8000f8ec0ff */
[----:B------:R-:W-:Y:S01]  /*1010*/  UIADD3 UR4, UPT, UPT, UR5, UR4, UR11 ;  /* 0x0000000405047290 */ /* 0x000fe2000fffe00b */
[----:B------:R-:W1:Y:S02]  /*1020*/  SYNCS.PHASECHK.TRANS64.TRYWAIT P0, [UR10+0x1800], RZ ;  /* 0x001800ffff0075a7 */ /* 0x000e64000800110a */
[----:B01----:R-:W-:Y:S09]  /*1030*/  @!P0 BRA `(.L_x_7) ;  /* 0x0000000c00048947 */ /* 0x003ff20003800000 */
.L_x_11:
[----:B------:R-:W-:Y:S01]  /*1040*/  BAR.SYNC.DEFER_BLOCKING 0x0 ;  /* 0x0000000000007b1d */ /* 0x000fe20000010000 */
[C---:B------:R-:W-:Y:S01]  /*1050*/  IMAD.SHL.U32 R52, R50.reuse, 0x10, RZ ;  /* 0x0000001032347824 */ /* 0x040fe200078e00ff */
[C---:B------:R-:W-:Y:S01]  /*1060*/  LOP3.LUT R54, R50.reuse, 0x7, RZ, 0xc0, !PT ;  /* 0x0000000732367812 */ /* 0x040fe200078ec0ff */
[C---:B------:R-:W-:Y:S02]  /*1070*/  IMAD.SHL.U32 R55, R50.reuse, 0x100, RZ ;  /* 0x0000010032377824 */ /* 0x040fe400078e00ff */
[----:B------:R-:W-:Y:S01]  /*1080*/  IMAD.SHL.U32 R50, R50, 0x8, RZ ;  /* 0x0000000832327824 */ /* 0x000fe200078e00ff */
[----:B------:R-:W-:Y:S01]  /*1090*/  LOP3.LUT R53, R52, 0xff0, RZ, 0xc0, !PT ;  /* 0x00000ff034357812 */ /* 0x000fe200078ec0ff */
[----:B------:R-:W-:Y:S01]  /*10a0*/  IMAD.SHL.U32 R0, R0, 0x4, RZ ;  /* 0x0000000400007824 */ /* 0x000fe200078e00ff */
[----:B------:R-:W0:Y:S01]  /*10b0*/  LDTM.x32 R4, tmem[UR4] ;  /* 0x00000004000479ee */ /* 0x000e2200082c0000 */
[----:B------:R-:W-:Y:S01]  /*10c0*/  LOP3.LUT R55, R55, 0x800, RZ, 0xc0, !PT ;  /* 0x0000080037377812 */ /* 0x000fe200078ec0ff */
[----:B------:R-:W1:Y:S01]  /*10d0*/  LDCU.64 UR4, c[0x0][0x390] ;  /* 0x00007200ff0477ac */ /* 0x000e620008000a00 */
[----:B------:R-:W-:Y:S01]  /*10e0*/  IMAD R52, R54, 0x1000, R53 ;  /* 0x0000100036347824 */ /* 0x000fe200078e0235 */
[----:B------:R-:W-:Y:S01]  /*10f0*/  LOP3.LUT R50, R50, 0x80, RZ, 0xc0, !PT ;  /* 0x0000008032327812 */ /* 0x000fe200078ec0ff */
[----:B------:R-:W-:Y:S01]  /*1100*/  IMAD R54, R51, 0x8, R54 ;  /* 0x0000000833367824 */ /* 0x000fe200078e0236 */
[----:B------:R-:W-:Y:S01]  /*1110*/  SHF.R.U32.HI R51, RZ, 0x1, R51 ;  /* 0x00000001ff337819 */ /* 0x000fe20000011633 */
[----:B------:R-:W-:Y:S01]  /*1120*/  IMAD.SHL.U32 R3, R3, 0x4, RZ ;  /* 0x0000000403037824 */ /* 0x000fe200078e00ff */
[----:B------:R-:W-:Y:S01]  /*1130*/  IADD3 R55, PT, PT, R50, UR10, R55 ;  /* 0x0000000a32377c10 */ /* 0x000fe2000fffe037 */
[----:B------:R-:W-:Y:S01]  /*1140*/  IMAD.SHL.U32 R54, R54, 0x10, RZ ;  /* 0x0000001036367824 */ /* 0x000fe200078e00ff */
[----:B------:R-:W-:-:S02]  /*1150*/  LOP3.LUT R53, R52, 0x10, RZ, 0x3c, !PT ;  /* 0x0000001034357812 */ /* 0x000fc400078e3cff */
[----:B------:R-:W-:Y:S02]  /*1160*/  LOP3.LUT R56, R52, 0x60, RZ, 0x3c, !PT ;  /* 0x0000006034387812 */ /* 0x000fe400078e3cff */
[----:B------:R-:W-:Y:S01]  /*1170*/  LOP3.LUT R50, R54, R51, RZ, 0x3c, !PT ;  /* 0x0000003336327212 */ /* 0x000fe200078e3cff */
[----:B------:R-:W0:Y:S01]  /*1180*/  @!P2 SYNCS.CCTL.IV [UR10+0x1800] ;  /* 0x00180000ff00a9b1 */ /* 0x000e22000800000a */
[----:B------:R-:W-:Y:S01]  /*1190*/  NOP ;  /* 0x0000000000007918 */ /* 0x000fe20000000000 */
[----:B0-----:R-:W-:Y:S01]  /*11a0*/  BAR.SYNC.DEFER_BLOCKING 0x0 ;  /* 0x0000000000007b1d */ /* 0x001fe20000010000 */
[----:B------:R-:W-:Y:S01]  /*11b0*/  LOP3.LUT R51, R52, 0x30, RZ, 0x3c, !PT ;  /* 0x0000003034337812 */ /* 0x000fe200078e3cff */
[----:B------:R-:W-:Y:S01]  /*11c0*/  IMAD.IADD R50, R50, 0x1, R55 ;  /* 0x0000000132327824 */ /* 0x000fe200078e0237 */
[C---:B------:R-:W-:Y:S02]  /*11d0*/  LOP3.LUT R54, R52.reuse, 0x40, RZ, 0x3c, !PT ;  /* 0x0000004034367812 */ /* 0x040fe400078e3cff */
[----:B------:R-:W-:-:S02]  /*11e0*/  LOP3.LUT R55, R52, 0x50, RZ, 0x3c, !PT ;  /* 0x0000005034377812 */ /* 0x000fc400078e3cff */
[C---:B------:R-:W-:Y:S01]  /*11f0*/  LOP3.LUT R57, R52.reuse, 0x70, RZ, 0x3c, !PT ;  /* 0x0000007034397812 */ /* 0x040fe200078e3cff */
[----:B------:R0:W-:Y:S04]  /*1200*/  STS.128 [R52+UR10], R4 ;  /* 0x0000000434007988 */ /* 0x0001e80008000c0a */
[----:B------:R2:W-:Y:S01]  /*1210*/  STS.128 [R53+UR10], R8 ;  /* 0x0000000835007988 */ /* 0x0005e20008000c0a */
[----:B0-----:R-:W-:Y:S02]  /*1220*/  LOP3.LUT R4, R52, 0x20, RZ, 0x3c, !PT ;  /* 0x0000002034047812 */ /* 0x001fe400078e3cff */
[----:B--2---:R-:W0:Y:S03]  /*1230*/  LDC.64 R52, c[0x0][0x390] ;  /* 0x0000e400ff347b82 */ /* 0x004e260000000a00 */
[----:B------:R-:W-:Y:S04]  /*1240*/  STS.128 [R4+UR10], R12 ;  /* 0x0000000c04007988 */ /* 0x000fe80008000c0a */
[----:B------:R1:W-:Y:S04]  /*1250*/  STS.128 [R51+UR10], R16 ;  /* 0x0000001033007988 */ /* 0x0003e80008000c0a */
[----:B------:R2:W-:Y:S04]  /*1260*/  STS.128 [R54+UR10], R20 ;  /* 0x0000001436007988 */ /* 0x0005e80008000c0a */
[----:B------:R-:W-:Y:S04]  /*1270*/  STS.128 [R55+UR10], R24 ;  /* 0x0000001837007988 */ /* 0x000fe80008000c0a */
[----:B------:R3:W-:Y:S04]  /*1280*/  STS.128 [R56+UR10], R28 ;  /* 0x0000001c38007988 */ /* 0x0007e80008000c0a */
[----:B------:R4:W-:Y:S01]  /*1290*/  STS.128 [R57+UR10], R32 ;  /* 0x0000002039007988 */ /* 0x0009e20008000c0a */
[----:B-1----:R-:W-:Y:S01]  /*12a0*/  IADD3 R16, P0, P2, R0, UR4, R3 ;  /* 0x0000000400107c10 */ /* 0x002fe2000fa1e003 */
[--C-:B0-----:R-:W-:Y:S01]  /*12b0*/  IMAD.WIDE.U32 R2, R2, 0x100, R52.reuse ;  /* 0x0000010002027825 */ /* 0x101fe200078e0034 */
[----:B------:R-:W-:Y:S02]  /*12c0*/  BAR.SYNC.DEFER_BLOCKING 0x0 ;  /* 0x0000000000007b1d */ /* 0x000fe40000010000 */
[----:B------:R-:W-:Y:S01]  /*12d0*/  IADD3.X R17, PT, PT, RZ, UR5, RZ, P0, P2 ;  /* 0x00000005ff117c10 */ /* 0x000fe200087e44ff */
[----:B------:R-:W-:Y:S01]  /*12e0*/  IMAD.WIDE.U32 R18, R36, 0x100, R52 ;  /* 0x0000010024127825 */ /* 0x000fe200078e0034 */
[----:B------:R-:W-:-:S03]  /*12f0*/  IADD3 R2, P0, PT, R2, R0, RZ ;  /* 0x0000000002027210 */ /* 0x000fc60007f1e0ff */
[----:B--2---:R-:W-:Y:S01]  /*1300*/  IMAD.SHL.U32 R22, R38, 0x40, RZ ;  /* 0x0000004026167824 */ /* 0x004fe200078e00ff */
[-C--:B------:R-:W-:Y:S01]  /*1310*/  IADD3 R18, P2, PT, R18, R0.reuse, RZ ;  /* 0x0000000012127210 */ /* 0x080fe20007f5e0ff */
[----:B------:R-:W-:Y:S01]  /*1320*/  IMAD.X R3, RZ, RZ, R3, P0 ;  /* 0x000000ffff037224 */ /* 0x000fe200000e0603 */
[----:B------:R-:W-:Y:S01]  /*1330*/  LEA R23, P0, R38, UR4, 0x8 ;  /* 0x0000000426177c11 */ /* 0x000fe2000f8040ff */
[----:B------:R-:W-:Y:S01]  /*1340*/  IMAD.WIDE.U32 R20, R37, 0x100, R52 ;  /* 0x0000010025147825 */ /* 0x000fe200078e0034 */
[----:B---3--:R-:W-:Y:S02]  /*1350*/  LEA R29, P4, R41, UR4, 0x8 ;  /* 0x00000004291d7c11 */ /* 0x008fe4000f8840ff */
[----:B------:R-:W-:Y:S01]  /*1360*/  LEA R31, P5, R42, UR4, 0x8 ;  /* 0x000000042a1f7c11 */ /* 0x000fe2000f8a40ff */
[----:B------:R-:W-:Y:S01]  /*1370*/  IMAD.X R19, RZ, RZ, R19, P2 ;  /* 0x000000ffff137224 */ /* 0x000fe200010e0613 */
[----:B------:R-:W-:Y:S01]  /*1380*/  IADD3 R20, P3, PT, R20, R0, RZ ;  /* 0x0000000014147210 */ /* 0x000fe20007f7e0ff */
[----:B------:R-:W-:Y:S01]  /*1390*/  IMAD.SHL.U32 R37, R45, 0x40, RZ ;  /* 0x000000402d257824 */ /* 0x000fe200078e00ff */
[----:B------:R-:W-:Y:S01]  /*13a0*/  LEA R53, P2, R39, UR4, 0x8 ;  /* 0x0000000427357c11 */ /* 0x000fe2000f8440ff */
[----:B------:R-:W-:Y:S01]  /*13b0*/  IMAD.SHL.U32 R24, R44, 0x40, RZ ;  /* 0x000000402c187824 */ /* 0x000fe200078e00ff */
[C---:B----4-:R-:W-:Y:S01]  /*13c0*/  LEA R33, P6, R43.reuse, UR4, 0x8 ;  /* 0x000000042b217c11 */ /* 0x050fe2000f8c40ff */
[----:B------:R-:W-:Y:S01]  /*13d0*/  IMAD.X R21, RZ, RZ, R21, P3 ;  /* 0x000000ffff157224 */ /* 0x000fe200018e0615 */
[----:B------:R-:W-:Y:S01]  /*13e0*/  LEA R51, P3, R40, UR4, 0x8 ;  /* 0x0000000428337c11 */ /* 0x000fe2000f8640ff */
[----:B------:R-:W-:Y:S01]  /*13f0*/  IMAD.SHL.U32 R26, R43, 0x40, RZ ;  /* 0x000000402b1a7824 */ /* 0x000fe200078e00ff */
[----:B------:R-:W0:Y:S04]  /*1400*/  LDSM.16.M88.4 R4, [R50] ;  /* 0x000000003204783b */ /* 0x000e280000000200 */
[----:B------:R-:W1:Y:S01]  /*1410*/  LDSM.16.M88.4 R8, [R50+0x100] ;  /* 0x000100003208783b */ /* 0x000e620000000200 */
[----:B------:R-:W-:-:S02]  /*1420*/  LEA.HI.X R26, R26, UR5, RZ, 0x2, P6 ;  /* 0x000000051a1a7c11 */ /* 0x000fc4000b0f14ff */
[C---:B------:R-:W-:Y:S01]  /*1430*/  LEA R43, P6, R49.reuse, UR4, 0x8 ;  /* 0x00000004312b7c11 */ /* 0x040fe2000f8c40ff */
[----:B------:R-:W2:Y:S01]  /*1440*/  LDSM.16.M88.4 R12, [R50+0x200] ;  /* 0x00020000320c783b */ /* 0x000ea20000000200 */
[----:B------:R-:W-:-:S05]  /*1450*/  IMAD.SHL.U32 R49, R49, 0x40, RZ ;  /* 0x0000004031317824 */ /* 0x000fca00078e00ff */
[----:B------:R-:W-:Y:S01]  /*1460*/  LEA.HI.X R49, R49, UR5, RZ, 0x2, P6 ;  /* 0x0000000531317c11 */ /* 0x000fe2000b0f14ff */
[----:B0-----:R0:W-:Y:S04]  /*1470*/  STG.E desc[UR12][R16.64], R4 ;  /* 0x0000000410007986 */ /* 0x0011e8000c10190c */
[----:B------:R-:W-:Y:S04]  /*1480*/  STG.E desc[UR12][R16.64+0x80], R5 ;  /* 0x0000800510007986 */ /* 0x000fe8000c10190c */
[----:B------:R-:W-:Y:S01]  /*1490*/  STG.E desc[UR12][R2.64], R6 ;  /* 0x0000000602007986 */ /* 0x000fe2000c10190c */
[----:B0-----:R-:W-:-:S03]  /*14a0*/  LEA.HI.X R4, R22, UR5, RZ, 0x2, P0 ;  /* 0x0000000516047c11 */ /* 0x001fc600080f14ff */
[----:B------:R0:W-:Y:S01]  /*14b0*/  STG.E desc[UR12][R2.64+0x80], R7 ;  /* 0x0000800702007986 */ /* 0x0001e2000c10190c */
[----:B------:R-:W-:-:S03]  /*14c0*/  IADD3 R22, P0, PT, R0, R23, RZ ;  /* 0x0000001700167210 */ /* 0x000fc60007f1e0ff */
[----:B-1----:R1:W-:Y:S02]  /*14d0*/  STG.E desc[UR12][R18.64], R8 ;  /* 0x0000000812007986 */ /* 0x0023e4000c10190c */
[----:B------:R-:W-:Y:S01]  /*14e0*/  IMAD.X R23, RZ, RZ, R4, P0 ;  /* 0x000000ffff177224 */ /* 0x000fe200000e0604 */
[----:B------:R-:W-:Y:S01]  /*14f0*/  LEA R35, P0, R44, UR4, 0x8 ;  /* 0x000000042c237c11 */ /* 0x000fe2000f8040ff */
[----:B------:R-:W-:Y:S01]  /*1500*/  IMAD.SHL.U32 R4, R39, 0x40, RZ ;  /* 0x0000004027047824 */ /* 0x000fe200078e00ff */
[----:B------:R-:W-:Y:S01]  /*1510*/  STG.E desc[UR12][R18.64+0x80], R9 ;  /* 0x0000800912007986 */ /* 0x000fe2000c10190c */
[----:B------:R-:W-:Y:S01]  /*1520*/  IMAD.SHL.U32 R39, R46, 0x40, RZ ;  /* 0x000000402e277824 */ /* 0x000fe200078e00ff */
[----:B------:R-:W-:Y:S01]  /*1530*/  LEA.HI.X R24, R24, UR5, RZ, 0x2, P0 ;  /* 0x0000000518187c11 */ /* 0x000fe200080f14ff */
[----:B0-----:R-:W-:Y:S01]  /*1540*/  IMAD.SHL.U32 R2, R40, 0x40, RZ ;  /* 0x0000004028027824 */ /* 0x001fe200078e00ff */
[----:B------:R-:W-:Y:S01]  /*1550*/  STG.E desc[UR12][R20.64], R10 ;  /* 0x0000000a14007986 */ /* 0x000fe2000c10190c */
[----:B------:R-:W-:Y:S01]  /*1560*/  IMAD.SHL.U32 R3, R41, 0x40, RZ ;  /* 0x0000004029037824 */ /* 0x000fe200078e00ff */
[----:B------:R-:W-:Y:S01]  /*1570*/  IADD3 R28, P0, PT, R0, R29, RZ ;  /* 0x0000001d001c7210 */ /* 0x000fe20007f1e0ff */
[----:B------:R-:W-:Y:S01]  /*1580*/  IMAD.SHL.U32 R41, R47, 0x40, RZ ;  /* 0x000000402f297824 */ /* 0x000fe200078e00ff */
[----:B------:R0:W-:Y:S01]  /*1590*/  STG.E desc[UR12][R20.64+0x80], R11 ;  /* 0x0000800b14007986 */ /* 0x0001e2000c10190c */
[----:B-1----:R-:W-:Y:S01]  /*15a0*/  IMAD.SHL.U32 R8, R42, 0x40, RZ ;  /* 0x000000402a087824 */ /* 0x002fe200078e00ff */
[----:B------:R-:W-:-:S02]  /*15b0*/  LEA.HI.X R36, R3, UR5, RZ, 0x2, P4 ;  /* 0x0000000503247c11 */ /* 0x000fc4000a0f14ff */
[----:B--2---:R1:W-:Y:S01]  /*15c0*/  STG.E desc[UR12][R22.64+0x80], R13 ;  /* 0x0000800d16007986 */ /* 0x0043e2000c10190c */
[----:B------:R-:W-:Y:S02]  /*15d0*/  LEA R47, P4, R47, UR4, 0x8 ;  /* 0x000000042f2f7c11 */ /* 0x000fe4000f8840ff */
[----:B------:R-:W-:Y:S01]  /*15e0*/  LEA.HI.X R38, R8, UR5, RZ, 0x2, P5 ;  /* 0x0000000508267c11 */ /* 0x000fe2000a8f14ff */
[----:B------:R2:W-:Y:S01]  /*15f0*/  STG.E desc[UR12][R22.64], R12 ;  /* 0x0000000c16007986 */ /* 0x0005e2000c10190c */
[----:B------:R-:W-:Y:S01]  /*1600*/  LEA.HI.X R41, R41, UR5, RZ, 0x2, P4 ;  /* 0x0000000529297c11 */ /* 0x000fe2000a0f14ff */
[----:B------:R-:W-:Y:S01]  /*1610*/  IMAD.X R29, RZ, RZ, R36, P0 ;  /* 0x000000ffff1d7224 */ /* 0x000fe200000e0624 */
[----:B------:R-:W-:Y:S01]  /*1620*/  IADD3 R30, P4, PT, R0, R31, RZ ;  /* 0x0000001f001e7210 */ /* 0x000fe20007f9e0ff */
[----:B------:R-:W-:Y:S01]  /*1630*/  LDSM.16.M88.4 R16, [R50+0x400] ;  /* 0x000400003210783b */ /* 0x000fe20000000200 */
[----:B0-----:R-:W-:Y:S02]  /*1640*/  LEA.HI.X R20, R4, UR5, RZ, 0x2, P2 ;  /* 0x0000000504147c11 */ /* 0x001fe400090f14ff */
[----:B------:R-:W-:Y:S01]  /*1650*/  LEA R45, P2, R45, UR4, 0x8 ;  /* 0x000000042d2d7c11 */ /* 0x000fe2000f8440ff */
[----:B------:R-:W0:Y:S01]  /*1660*/  LDSM.16.M88.4 R4, [R50+0x300] ;  /* 0x000300003204783b */ /* 0x000e220000000200 */
[----:B-1----:R-:W-:Y:S01]  /*1670*/  LEA.HI.X R13, R2, UR5, RZ, 0x2, P3 ;  /* 0x00000005020d7c11 */ /* 0x002fe200098f14ff */
[----:B------:R-:W-:Y:S01]  /*1680*/  IMAD.X R31, RZ, RZ, R38, P4 ;  /* 0x000000ffff1f7224 */ /* 0x000fe200020e0626 */
[----:B------:R-:W-:Y:S01]  /*1690*/  LEA R27, P3, R46, UR4, 0x8 ;  /* 0x000000042e1b7c11 */ /* 0x000fe2000f8640ff */
[----:B------:R-:W1:Y:S01]  /*16a0*/  LDSM.16.M88.4 R8, [R50+0x500] ;  /* 0x000500003208783b */ /* 0x000e620000000200 */
[----:B------:R-:W-:-:S02]  /*16b0*/  LEA.HI.X R37, R37, UR5, RZ, 0x2, P2 ;  /* 0x0000000525257c11 */ /* 0x000fc400090f14ff */
[----:B------:R-:W-:Y:S02]  /*16c0*/  LEA.HI.X R39, R39, UR5, RZ, 0x2, P3 ;  /* 0x0000000527277c11 */ /* 0x000fe400098f14ff */
[C---:B--2---:R-:W-:Y:S02]  /*16d0*/  IADD3 R12, P2, PT, R0.reuse, R51, RZ ;  /* 0x00000033000c7210 */ /* 0x044fe40007f5e0ff */
[----:B------:R-:W-:Y:S02]  /*16e0*/  IADD3 R2, P3, PT, R0, R53, RZ ;  /* 0x0000003500027210 */ /* 0x000fe40007f7e0ff */
[----:B------:R-:W-:Y:S01]  /*16f0*/  LEA R25, P5, R48, UR4, 0x8 ;  /* 0x0000000430197c11 */ /* 0x000fe2000f8a40ff */
[----:B------:R-:W-:Y:S01]  /*1700*/  IMAD.X R13, RZ, RZ, R13, P2 ;  /* 0x000000ffff0d7224 */ /* 0x000fe200010e060d */
[C---:B------:R-:W-:Y:S01]  /*1710*/  IADD3 R34, P2, PT, R0.reuse, R35, RZ ;  /* 0x0000002300227210 */ /* 0x040fe20007f5e0ff */
[----:B------:R-:W-:Y:S01]  /*1720*/  IMAD.X R3, RZ, RZ, R20, P3 ;  /* 0x000000ffff037224 */ /* 0x000fe200018e0614 */
[C---:B------:R-:W-:Y:S01]  /*1730*/  IADD3 R32, P3, PT, R0.reuse, R33, RZ ;  /* 0x0000002100207210 */ /* 0x040fe20007f7e0ff */
[----:B------:R-:W2:Y:S01]  /*1740*/  LDSM.16.M88.4 R20, [R50+0x600] ;  /* 0x000600003214783b */ /* 0x000ea20000000200 */
[C---:B------:R-:W-:Y:S01]  /*1750*/  IADD3 R38, P4, PT, R0.reuse, R27, RZ ;  /* 0x0000001b00267210 */ /* 0x040fe20007f9e0ff */
[----:B------:R-:W-:Y:S01]  /*1760*/  IMAD.X R35, RZ, RZ, R24, P2 ;  /* 0x000000ffff237224 */ /* 0x000fe200010e0618 */
[C---:B------:R-:W-:Y:S01]  /*1770*/  IADD3 R42, P2, PT, R0.reuse, R25, RZ ;  /* 0x00000019002a7210 */ /* 0x040fe20007f5e0ff */
[----:B------:R-:W-:Y:S01]  /*1780*/  IMAD.X R33, RZ, RZ, R26, P3 ;  /* 0x000000ffff217224 */ /* 0x000fe200018e061a */
[----:B------:R-:W-:Y:S01]  /*1790*/  IADD3 R36, P0, PT, R0, R45, RZ ;  /* 0x0000002d00247210 */ /* 0x000fe20007f1e0ff */
[----:B------:R-:W3:Y:S01]  /*17a0*/  LDSM.16.M88.4 R24, [R50+0x700] ;  /* 0x000700003218783b */ /* 0x000ee20000000200 */
[----:B------:R-:W-:Y:S01]  /*17b0*/  IMAD.SHL.U32 R48, R48, 0x40, RZ ;  /* 0x0000004030307824 */ /* 0x000fe200078e00ff */
[----:B------:R-:W-:Y:S01]  /*17c0*/  IADD3 R40, P3, PT, R0, R47, RZ ;  /* 0x0000002f00287210 */ /* 0x000fe20007f7e0ff */
[----:B------:R-:W-:Y:S01]  /*17d0*/  IMAD.X R39, RZ, RZ, R39, P4 ;  /* 0x000000ffff277224 */ /* 0x000fe200020e0627 */
[----:B------:R4:W-:Y:S01]  /*17e0*/  STG.E desc[UR12][R2.64], R14 ;  /* 0x0000000e02007986 */ /* 0x0009e2000c10190c */
[----:B------:R-:W-:Y:S01]  /*17f0*/  IMAD.X R37, RZ, RZ, R37, P0 ;  /* 0x000000ffff257224 */ /* 0x000fe200000e0625 */
[----:B------:R-:W-:Y:S01]  /*1800*/  LEA.HI.X R48, R48, UR5, RZ, 0x2, P5 ;  /* 0x0000000530307c11 */ /* 0x000fe2000a8f14ff */
[----:B------:R-:W-:Y:S01]  /*1810*/  IMAD.X R41, RZ, RZ, R41, P3 ;  /* 0x000000ffff297224 */ /* 0x000fe200018e0629 */
[----:B------:R-:W-:Y:S01]  /*1820*/  IADD3 R44, P0, PT, R0, R43, RZ ;  /* 0x0000002b002c7210 */ /* 0x000fe20007f1e0ff */
[----:B------:R4:W-:Y:S02]  /*1830*/  STG.E desc[UR12][R2.64+0x80], R15 ;  /* 0x0000800f02007986 */ /* 0x0009e4000c10190c */
[----:B------:R-:W-:-:S02]  /*1840*/  IMAD.X R43, RZ, RZ, R48, P2 ;  /* 0x000000ffff2b7224 */ /* 0x000fc400010e0630 */
[----:B------:R-:W-:Y:S01]  /*1850*/  IMAD.X R45, RZ, RZ, R49, P0 ;  /* 0x000000ffff2d7224 */ /* 0x000fe200000e0631 */
[----:B0-----:R4:W-:Y:S04]  /*1860*/  STG.E desc[UR12][R12.64], R4 ;  /* 0x000000040c007986 */ /* 0x0019e8000c10190c */
[----:B------:R4:W-:Y:S04]  /*1870*/  STG.E desc[UR12][R12.64+0x80], R5 ;  /* 0x000080050c007986 */ /* 0x0009e8000c10190c */
[----:B------:R4:W-:Y:S04]  /*1880*/  STG.E desc[UR12][R28.64], R6 ;  /* 0x000000061c007986 */ /* 0x0009e8000c10190c */
[----:B------:R4:W-:Y:S04]  /*1890*/  STG.E desc[UR12][R28.64+0x80], R7 ;  /* 0x000080071c007986 */ /* 0x0009e8000c10190c */
[----:B------:R4:W-:Y:S04]  /*18a0*/  STG.E desc[UR12][R30.64], R16 ;  /* 0x000000101e007986 */ /* 0x0009e8000c10190c */
[----:B------:R4:W-:Y:S04]  /*18b0*/  STG.E desc[UR12][R30.64+0x80], R17 ;  /* 0x000080111e007986 */ /* 0x0009e8000c10190c */
[----:B------:R4:W-:Y:S04]  /*18c0*/  STG.E desc[UR12][R32.64], R18 ;  /* 0x0000001220007986 */ /* 0x0009e8000c10190c */
[----:B------:R4:W-:Y:S04]  /*18d0*/  STG.E desc[UR12][R32.64+0x80], R19 ;  /* 0x0000801320007986 */ /* 0x0009e8000c10190c */
[----:B-1----:R4:W-:Y:S04]  /*18e0*/  STG.E desc[UR12][R34.64], R8 ;  /* 0x0000000822007986 */ /* 0x0029e8000c10190c */
[----:B------:R4:W-:Y:S04]  /*18f0*/  STG.E desc[UR12][R34.64+0x80], R9 ;  /* 0x0000800922007986 */ /* 0x0009e8000c10190c */
[----:B------:R4:W-:Y:S04]  /*1900*/  STG.E desc[UR12][R36.64], R10 ;  /* 0x0000000a24007986 */ /* 0x0009e8000c10190c */
[----:B------:R4:W-:Y:S04]  /*1910*/  STG.E desc[UR12][R36.64+0x80], R11 ;  /* 0x0000800b24007986 */ /* 0x0009e8000c10190c */
[----:B--2---:R4:W-:Y:S04]  /*1920*/  STG.E desc[UR12][R38.64], R20 ;  /* 0x0000001426007986 */ /* 0x0049e8000c10190c */
[----:B------:R4:W-:Y:S04]  /*1930*/  STG.E desc[UR12][R38.64+0x80], R21 ;  /* 0x0000801526007986 */ /* 0x0009e8000c10190c */
[----:B------:R4:W-:Y:S04]  /*1940*/  STG.E desc[UR12][R40.64], R22 ;  /* 0x0000001628007986 */ /* 0x0009e8000c10190c */
[----:B------:R4:W-:Y:S04]  /*1950*/  STG.E desc[UR12][R40.64+0x80], R23 ;  /* 0x0000801728007986 */ /* 0x0009e8000c10190c */
[----:B---3--:R4:W-:Y:S04]  /*1960*/  STG.E desc[UR12][R42.64], R24 ;  /* 0x000000182a007986 */ /* 0x0089e8000c10190c */
[----:B------:R4:W-:Y:S04]  /*1970*/  STG.E desc[UR12][R42.64+0x80], R25 ;  /* 0x000080192a007986 */ /* 0x0009e8000c10190c */
[----:B------:R4:W-:Y:S04]  /*1980*/  STG.E desc[UR12][R44.64], R26 ;  /* 0x0000001a2c007986 */ /* 0x0009e8000c10190c */
[----:B------:R4:W-:Y:S01]  /*1990*/  STG.E desc[UR12][R44.64+0x80], R27 ;  /* 0x0000801b2c007986 */ /* 0x0009e2000c10190c */
[----:B------:R-:W-:Y:S06]  /*19a0*/  BAR.SYNC.DEFER_BLOCKING 0x0 ;  /* 0x0000000000007b1d */ /* 0x000fec0000010000 */
[----:B------:R-:W-:Y:S05]  /*19b0*/  @P1 BRA `(.L_x_8) ;  /* 0x00000000009c1947 */ /* 0x000fea0003800000 */
[----:B------:R-:W-:Y:S01]  /*19c0*/  NOP ;  /* 0x0000000000007918 */ /* 0x000fe20000000000 */
[----:B------:R-:W-:Y:S01]  /*19d0*/  UMOV UR4, 0x50 ;  /* 0x0000005000047882 */ /* 0x000fe20000000000 */
[----:B------:R-:W-:Y:S01]  /*19e0*/  IMAD.U32 R0, RZ, RZ, UR11 ;  /* 0x0000000bff007e24 */ /* 0x000fe2000f8e00ff */
[----:B------:R-:W-:Y:S01]  /*19f0*/  ULEA UR9, UR9, UR4, 0x18 ;  /* 0x0000000409097291 */ /* 0x000fe2000f8ec0ff */
[----:B----4-:R-:W-:Y:S02]  /*1a00*/  IMAD.MOV.U32 R3, RZ, RZ, 0x3 ;  /* 0x00000003ff037424 */ /* 0x010fe400078e00ff */
[----:B------:R-:W-:Y:S01]  /*1a10*/  IMAD.MOV.U32 R7, RZ, RZ, 0x1 ;  /* 0x00000001ff077424 */ /* 0x000fe200078e00ff */
[----:B------:R-:W-:-:S04]  /*1a20*/  LOP3.LUT R0, R0, 0xffff, RZ, 0xc0, !PT ;  /* 0x0000ffff00007812 */ /* 0x000fc800078ec0ff */
[----:B------:R-:W-:Y:S01]  /*1a30*/  SHF.R.U32.HI R0, RZ, 0x5, R0 ;  /* 0x00000005ff007819 */ /* 0x000fe20000011600 */
[----:B------:R-:W0:Y:S04]  /*1a40*/  LDS R5, [UR9] ;  /* 0x00000009ff057984 */ /* 0x000e280008000800 */
[----:B------:R-:W-:Y:S01]  /*1a50*/  VIADD R2, R0, 0x10 ;  /* 0x0000001000027836 */ /* 0x000fe20000000000 */
[----:B------:R-:W-:-:S04]  /*1a60*/  SHF.L.U32 R0, R3, R0, RZ ;  /* 0x0000000003007219 */ /* 0x000fc800000006ff */
[----:B------:R-:W-:-:S04]  /*1a70*/  SHF.L.U32 R3, R7, R2, RZ ;  /* 0x0000000207037219 */ /* 0x000fc800000006ff */
[----:B------:R-:W-:-:S04]  /*1a80*/  LOP3.LUT R0, R3, R0, RZ, 0xfc, !PT ;  /* 0x0000000003007212 */ /* 0x000fc800078efcff */
[C---:B------:R-:W-:Y:S02]  /*1a90*/  LOP3.LUT R2, R0.reuse, 0xffff, RZ, 0xc0, !PT ;  /* 0x0000ffff00027812 */ /* 0x040fe400078ec0ff */
[----:B0-----:R-:W-:-:S04]  /*1aa0*/  LOP3.LUT R3, R0, 0xffff, R5, 0x80, !PT ;  /* 0x0000ffff00037812 */ /* 0x001fc800078e8005 */
[----:B------:R-:W-:-:S13]  /*1ab0*/  ISETP.NE.AND P0, PT, R3, R2, PT ;  /* 0x000000020300720c */ /* 0x000fda0003f05270 */
[----:B------:R-:W-:Y:S05]  /*1ac0*/  @P0 BRA `(.L_x_9) ;  /* 0x0000000000500947 */ /* 0x000fea0003800000 */
[----:B------:R-:W-:Y:S02]  /*1ad0*/  SHF.R.U32.HI R5, RZ, 0x10, R5 ;  /* 0x00000010ff057819 */ /* 0x000fe40000011605 */
[----:B------:R-:W-:-:S04]  /*1ae0*/  SHF.R.U32.HI R2, RZ, 0x10, R0 ;  /* 0x00000010ff027819 */ /* 0x000fc80000011600 */
[----:B------:R-:W-:-:S04]  /*1af0*/  LOP3.LUT R5, R5, R2, RZ, 0xc0, !PT ;  /* 0x0000000205057212 */ /* 0x000fc800078ec0ff */
[----:B------:R-:W-:-:S13]  /*1b00*/  ISETP.NE.AND P0, PT, R5, R2, PT ;  /* 0x000000020500720c */ /* 0x000fda0003f05270 */
[----:B------:R-:W-:Y:S05]  /*1b10*/  @P0 BRA `(.L_x_10) ;  /* 0x0000000000300947 */ /* 0x000fea0003800000 */
[----:B------:R-:W-:Y:S01]  /*1b20*/  R2UR UR4, R0 ;  /* 0x00000000000472ca */ /* 0x000fe200000e0000 */
[----:B------:R-:W-:Y:S01]  /*1b30*/  VOTEU.ANY UR5, UPT, PT ;  /* 0x0000000000057886 */ /* 0x000fe200038e0100 */
[----:B------:R-:W0:Y:S01]  /*1b40*/  S2R R0, SR_LANEID ;  /* 0x0000000000007919 */ /* 0x000e220000000000 */
[----:B------:R-:W-:-:S10]  /*1b50*/  UFLO.U32 UR5, UR5 ;  /* 0x00000005000572bd */ /* 0x000fd400080e0000 */
[----:B------:R-:W-:-:S06]  /*1b60*/  ULOP3.LUT UR4, URZ, UR4, URZ, 0x33, !UPT ;  /* 0x00000004ff047292 */ /* 0x000fcc000f8e33ff */
[----:B------:R-:W-:-:S04]  /*1b70*/  IMAD.U32 R2, RZ, RZ, UR4 ;  /* 0x00000004ff027e24 */ /* 0x000fc8000f8e00ff */
[----:B------:R-:W1:Y:S02]  /*1b80*/  REDUX UR6, R2 ;  /* 0x00000000020673c4 */ /* 0x000e640000000000 */
[----:B------:R2:W-:Y:S01]  /*1b90*/  UTCATOMSWS.AND URZ, UR4 ;  /* 0x0000000400ff79e3 */ /* 0x0005e20008000000 */
[----:B0-----:R-:W-:Y:S01]  /*1ba0*/  ISETP.EQ.U32.AND P0, PT, R0, UR5, PT ;  /* 0x0000000500007c0c */ /* 0x001fe2000bf02070 */
[----:B-1----:R-:W-:-:S12]  /*1bb0*/  IMAD.U32 R0, RZ, RZ, UR6 ;  /* 0x00000006ff007e24 */ /* 0x002fd8000f8e00ff */
[----:B------:R2:W-:Y:S01]  /*1bc0*/  @P0 ATOMS.AND RZ, [UR9], R0 ;  /* 0x00000000ffff098c */ /* 0x0005e2000a800009 */
[----:B------:R-:W-:Y:S05]  /*1bd0*/  BRA `(.L_x_8) ;  /* 0x0000000000147947 */ /* 0x000fea0003800000 */
.L_x_10:
[----:B------:R-:W-:-:S07]  /*1be0*/  MOV R2, 0x1c00 ;  /* 0x00001c0000027802 */ /* 0x000fce0000000f00 */
[----:B------:R-:W-:Y:S05]  /*1bf0*/  CALL.REL.NOINC `($__internal_0_$__cuda_sm10x_tcgen05_guardrail_trap_col_being_dealloced_not_returned_by_alloc) ;  /* 0x0000000000207944 */ /* 0x000fea0003c00000 */
[----:B------:R-:W-:Y:S05]  /*1c00*/  BRA `(.L_x_8) ;  /* 0x0000000000087947 */ /* 0x000fea0003800000 */
.L_x_9:
[----:B------:R-:W-:-:S07]  /*1c10*/  MOV R2, 0x1c30 ;  /* 0x00001c3000027802 */ /* 0x000fce0000000f00 */
[----:B------:R-:W-:Y:S05]  /*1c20*/  CALL.REL.NOINC `($__internal_2_$__cuda_sm10x_tcgen05_guardrail_trap_unallocated_columns_being_dealloced) ;  /* 0x00000000002c7944 */ /* 0x000fea0003c00000 */
.L_x_8:
[----:B------:R-:W-:Y:S01]  /*1c30*/  NOP ;  /* 0x0000000000007918 */ /* 0x000fe20000000000 */
[----:B--2---:R-:W-:Y:S05]  /*1c40*/  EXIT ;  /* 0x000000000000794d */ /* 0x004fea0003800000 */
.L_x_7:
[----:B------:R-:W0:Y:S02]  /*1c50*/  SYNCS.PHASECHK.TRANS64.TRYWAIT P0, [UR10+0x1800], RZ ;  /* 0x001800ffff0075a7 */ /* 0x000e24000800110a */
[----:B0-----:R-:W-:Y:S05]  /*1c60*/  @!P0 BRA `(.L_x_7) ;  /* 0xfffffffc00f88947 */ /* 0x001fea000383ffff */
[----:B------:R-:W-:Y:S05]  /*1c70*/  BRA `(.L_x_11) ;  /* 0xfffffff000f07947 */ /* 0x000fea000383ffff */
        .weak           $__internal_0_$__cuda_sm10x_tcgen05_guardrail_trap_col_being_dealloced_not_returned_by_alloc
        .type           $__internal_0_$__cuda_sm10x_tcgen05_guardrail_trap_col_being_dealloced_not_returned_by_alloc,@function
        .size           $__internal_0_$__cuda_sm10x_tcgen05_guardrail_trap_col_being_dealloced_not_returned_by_alloc,($__internal_1_$__cuda_sm10x_tcgen05_guardrail_trap_phase_invalid_during_alloc - $__internal_0_$__cuda_sm10x_tcgen05_guardrail_trap_col_being_dealloced_not_returned_by_alloc)
$__internal_0_$__cuda_sm10x_tcgen05_guardrail_trap_col_being_dealloced_not_returned_by_alloc:
[----:B------:R-:W-:Y:S05]  /*1c80*/  BPT.TRAP 0x1 ;  /* 0x000000040000795c */ /* 0x000fea0000300000 */
[----:B------:R-:W-:-:S04]  /*1c90*/  IMAD.MOV.U32 R3, RZ, RZ, 0x0 ;  /* 0x00000000ff037424 */ /* 0x000fc800078e00ff */
[----:B------:R-:W-:Y:S05]  /*1ca0*/  RET.REL.NODEC R2 `(gluon_mma) ;  /* 0xffffffe002d47950 */ /* 0x000fea0003c3ffff */
        .weak           $__internal_1_$__cuda_sm10x_tcgen05_guardrail_trap_phase_invalid_during_alloc
        .type           $__internal_1_$__cuda_sm10x_tcgen05_guardrail_trap_phase_invalid_during_alloc,@function
        .size           $__internal_1_$__cuda_sm10x_tcgen05_guardrail_trap_phase_invalid_during_alloc,($__internal_2_$__cuda_sm10x_tcgen05_guardrail_trap_unallocated_columns_being_dealloced - $__internal_1_$__cuda_sm10x_tcgen05_guardrail_trap_phase_invalid_during_alloc)
$__internal_1_$__cuda_sm10x_tcgen05_guardrail_trap_phase_invalid_during_alloc:
[----:B------:R-:W-:Y:S05]  /*1cb0*/  BPT.TRAP 0x1 ;  /* 0x000000040000795c */ /* 0x000fea0000300000 */
[----:B------:R-:W-:-:S04]  /*1cc0*/  IMAD.MOV.U32 R3, RZ, RZ, 0x0 ;  /* 0x00000000ff037424 */ /* 0x000fc800078e00ff */
[----:B------:R-:W-:Y:S05]  /*1cd0*/  RET.REL.NODEC R2 `(gluon_mma) ;  /* 0xffffffe002c87950 */ /* 0x000fea0003c3ffff */
        .weak           $__internal_2_$__cuda_sm10x_tcgen05_guardrail_trap_unallocated_columns_being_dealloced
        .type           $__internal_2_$__cuda_sm10x_tcgen05_guardrail_trap_unallocated_columns_being_dealloced,@function
        .size           $__internal_2_$__cuda_sm10x_tcgen05_guardrail_trap_unallocated_columns_being_dealloced,(.L_x_15 - $__internal_2_$__cuda_sm10x_tcgen05_guardrail_trap_unallocated_columns_being_dealloced)
$__internal_2_$__cuda_sm10x_tcgen05_guardrail_trap_unallocated_columns_being_dealloced:
[----:B------:R-:W-:Y:S05]  /*1ce0*/  BPT.TRAP 0x1 ;  /* 0x000000040000795c */ /* 0x000fea0000300000 */
[----:B------:R-:W-:-:S04]  /*1cf0*/  IMAD.MOV.U32 R3, RZ, RZ, 0x0 ;  /* 0x00000000ff037424 */ /* 0x000fc800078e00ff */
[----:B------:R-:W-:Y:S05]  /*1d00*/  RET.REL.NODEC R2 `(gluon_mma) ;  /* 0xffffffe002bc7950 */ /* 0x000fea0003c3ffff */
.L_x_12:
[----:B------:R-:W-:-:S00]  /*1d10*/  BRA `(.L_x_12) ;  /* 0xfffffffc00fc7947 */ /* 0x000fc0000383ffff */
[----:B------:R-:W-:-:S00]  /*1d20*/  NOP ;  /* 0x0000000000007918 */ /* 0x000fc00000000000 */
        /* <DEDUP_REMOVED lines=13> */
.L_x_15:


//--------------------- .nv.shared.gluon_mma      --------------------------
	.section	.nv.shared.gluon_mma,"aw",@nobits
	.sectionflags	@""
	.align	16
	.zero		1024


//--------------------- .nv.shared.reserved.0     --------------------------
	.section	.nv.shared.reserved.0,"aw",@nobits
	.align	8
	.weak		__nv_reservedSMEM_offset_0_alias
	.size		__nv_reservedSMEM_offset_0_alias, 0, 64
	.other		__nv_reservedSMEM_offset_0_alias,@"STO_CUDA_RESERVED_SHARED STV_DEFAULT"
__nv_reservedSMEM_offset_0_alias:
	.zero		0
.nv.shared.reserved.0:
	.zero		64
	.weak		__nv_reservedSMEM_allocation_phase
	.type		__nv_reservedSMEM_allocation_phase,@object
	.size		__nv_reservedSMEM_allocation_phase,(.L_0 - __nv_reservedSMEM_allocation_phase)
__nv_reservedSMEM_allocation_phase:
	.zero		1
.L_0:
	.zero		7
	.weak		__nv_reservedSMEM_devtool_atexit_pc
	.type		__nv_reservedSMEM_devtool_atexit_pc,@object
	.size		__nv_reservedSMEM_devtool_atexit_pc,(__nv_reservedSMEM_allocation_mask - __nv_reservedSMEM_devtool_atexit_pc)
__nv_reservedSMEM_devtool_atexit_pc:
	.zero		8
	.weak		__nv_reservedSMEM_allocation_mask
	.type		__nv_reservedSMEM_allocation_mask,@object
	.size		__nv_reservedSMEM_allocation_mask,(.L_2 - __nv_reservedSMEM_allocation_mask)
__nv_reservedSMEM_allocation_mask:
	.zero		4
.L_2:


//--------------------- .nv.constant0.gluon_mma   --------------------------
	.section	.nv.constant0.gluon_mma,"a",@progbits
	.sectionflags	@""
	.align	4
.nv.constant0.gluon_mma:
	.zero		936


//--------------------- SYMBOLS --------------------------

	.type		.nv.reservedSmem.offset0,@object
	.size		.nv.reservedSmem.offset0,0x4
	.type		.nv.reservedSmem.cap,@object
	.size		.nv.reservedSmem.cap,0x4
